//
// Generated by NVIDIA NVVM Compiler
//
// Compiler Build ID: CL-36424714
// Cuda compilation tools, release 13.0, V13.0.88
// Based on NVVM 20.0.0
//

.version 9.0
.target sm_100
.address_size 64

	// .globl	_Z25spline_interpolate_kernelPKfPfiii
.extern .shared .align 16 .b8 shared_mem[];

.visible .entry _Z25spline_interpolate_kernelPKfPfiii(
	.param .u64 .ptr .align 1 _Z25spline_interpolate_kernelPKfPfiii_param_0,
	.param .u64 .ptr .align 1 _Z25spline_interpolate_kernelPKfPfiii_param_1,
	.param .u32 _Z25spline_interpolate_kernelPKfPfiii_param_2,
	.param .u32 _Z25spline_interpolate_kernelPKfPfiii_param_3,
	.param .u32 _Z25spline_interpolate_kernelPKfPfiii_param_4
)
{
	.reg .pred 	%p<2>;
	.reg .b32 	%r<19>;
	.reg .b32 	%f<31>;
	.reg .b64 	%rd<13>;

	ld.param.u64 	%rd1, [_Z25spline_interpolate_kernelPKfPfiii_param_0];
	ld.param.u64 	%rd2, [_Z25spline_interpolate_kernelPKfPfiii_param_1];
	ld.param.u32 	%r2, [_Z25spline_interpolate_kernelPKfPfiii_param_2];
	ld.param.u32 	%r3, [_Z25spline_interpolate_kernelPKfPfiii_param_3];
	ld.param.u32 	%r4, [_Z25spline_interpolate_kernelPKfPfiii_param_4];
	mov.u32 	%r5, %ctaid.x;
	mov.u32 	%r6, %ntid.x;
	mov.u32 	%r7, %tid.x;
	mad.lo.s32 	%r1, %r5, %r6, %r7;
	mul.lo.s32 	%r8, %r4, %r3;
	setp.ge.s32 	%p1, %r1, %r8;
	@%p1 bra 	$L__BB0_2;
	cvta.to.global.u64 	%rd3, %rd1;
	cvta.to.global.u64 	%rd4, %rd2;
	div.s32 	%r9, %r1, %r3;
	mul.lo.s32 	%r10, %r9, %r3;
	sub.s32 	%r11, %r1, %r10;
	cvt.rn.f32.s32 	%f1, %r9;
	add.s32 	%r12, %r4, -1;
	cvt.rn.f32.s32 	%f2, %r12;
	div.rn.f32 	%f3, %f1, %f2;
	cvt.rn.f32.s32 	%f4, %r2;
	mul.f32 	%f5, %f3, %f4;
	cvt.rmi.f32.f32 	%f6, %f5;
	cvt.rzi.s32.f32 	%r13, %f6;
	add.s32 	%r14, %r2, -2;
	min.s32 	%r15, %r13, %r14;
	max.s32 	%r16, %r15, 1;
	cvt.rn.f32.u32 	%f7, %r16;
	sub.f32 	%f8, %f5, %f7;
	add.s32 	%r17, %r16, -1;
	mad.lo.s32 	%r18, %r17, %r3, %r11;
	mul.wide.s32 	%rd5, %r18, 4;
	add.s64 	%rd6, %rd3, %rd5;
	ld.global.nc.f32 	%f9, [%rd6];
	mul.wide.s32 	%rd7, %r3, 4;
	add.s64 	%rd8, %rd6, %rd7;
	ld.global.nc.f32 	%f10, [%rd8];
	add.s64 	%rd9, %rd8, %rd7;
	ld.global.nc.f32 	%f11, [%rd9];
	add.s64 	%rd10, %rd9, %rd7;
	ld.global.nc.f32 	%f12, [%rd10];
	mul.f32 	%f13, %f8, %f8;
	mul.f32 	%f14, %f8, %f13;
	mul.f32 	%f15, %f14, 0f3F000000;
	sub.f32 	%f16, %f13, %f15;
	mul.f32 	%f17, %f8, 0f3F000000;
	sub.f32 	%f18, %f16, %f17;
	mul.f32 	%f19, %f14, 0f3FC00000;
	fma.rn.f32 	%f20, %f13, 0fC0200000, %f19;
	add.f32 	%f21, %f20, 0f3F800000;
	add.f32 	%f22, %f13, %f13;
	sub.f32 	%f23, %f22, %f19;
	add.f32 	%f24, %f17, %f23;
	mul.f32 	%f25, %f13, 0f3F000000;
	sub.f32 	%f26, %f15, %f25;
	mul.f32 	%f27, %f10, %f21;
	fma.rn.f32 	%f28, %f9, %f18, %f27;
	fma.rn.f32 	%f29, %f11, %f24, %f28;
	fma.rn.f32 	%f30, %f12, %f26, %f29;
	mul.wide.s32 	%rd11, %r1, 4;
	add.s64 	%rd12, %rd4, %rd11;
	st.global.f32 	[%rd12], %f30;
$L__BB0_2:
	ret;

}
	// .globl	_Z18spline_gemm_kernelPKfS0_Pfiiii
.visible .entry _Z18spline_gemm_kernelPKfS0_Pfiiii(
	.param .u64 .ptr .align 1 _Z18spline_gemm_kernelPKfS0_Pfiiii_param_0,
	.param .u64 .ptr .align 1 _Z18spline_gemm_kernelPKfS0_Pfiiii_param_1,
	.param .u64 .ptr .align 1 _Z18spline_gemm_kernelPKfS0_Pfiiii_param_2,
	.param .u32 _Z18spline_gemm_kernelPKfS0_Pfiiii_param_3,
	.param .u32 _Z18spline_gemm_kernelPKfS0_Pfiiii_param_4,
	.param .u32 _Z18spline_gemm_kernelPKfS0_Pfiiii_param_5,
	.param .u32 _Z18spline_gemm_kernelPKfS0_Pfiiii_param_6
)
{
	.reg .pred 	%p<14>;
	.reg .b32 	%r<43>;
	.reg .b32 	%f<50>;
	.reg .b64 	%rd<17>;

	ld.param.u64 	%rd3, [_Z18spline_gemm_kernelPKfS0_Pfiiii_param_0];
	ld.param.u64 	%rd4, [_Z18spline_gemm_kernelPKfS0_Pfiiii_param_1];
	ld.param.u64 	%rd5, [_Z18spline_gemm_kernelPKfS0_Pfiiii_param_2];
	ld.param.u32 	%r16, [_Z18spline_gemm_kernelPKfS0_Pfiiii_param_3];
	ld.param.u32 	%r13, [_Z18spline_gemm_kernelPKfS0_Pfiiii_param_4];
	ld.param.u32 	%r14, [_Z18spline_gemm_kernelPKfS0_Pfiiii_param_5];
	ld.param.u32 	%r15, [_Z18spline_gemm_kernelPKfS0_Pfiiii_param_6];
	mov.u32 	%r1, %ctaid.y;
	mov.u32 	%r2, %ctaid.x;
	setp.ge.s32 	%p1, %r1, %r16;
	setp.ge.s32 	%p2, %r2, %r15;
	or.pred  	%p3, %p1, %p2;
	@%p3 bra 	$L__BB1_9;
	cvt.rn.f32.u32 	%f9, %r2;
	add.s32 	%r17, %r15, -1;
	cvt.rn.f32.u32 	%f10, %r17;
	div.rn.f32 	%f11, %f9, %f10;
	cvt.rn.f32.s32 	%f12, %r13;
	mul.f32 	%f13, %f11, %f12;
	cvt.rmi.f32.f32 	%f14, %f13;
	cvt.rzi.s32.f32 	%r18, %f14;
	add.s32 	%r19, %r13, -2;
	min.s32 	%r20, %r18, %r19;
	max.s32 	%r3, %r20, 1;
	cvt.rn.f32.u32 	%f15, %r3;
	sub.f32 	%f16, %f13, %f15;
	mul.f32 	%f17, %f16, %f16;
	mul.f32 	%f18, %f16, %f17;
	mul.f32 	%f19, %f18, 0f3F000000;
	sub.f32 	%f20, %f17, %f19;
	mul.f32 	%f21, %f16, 0f3F000000;
	sub.f32 	%f1, %f20, %f21;
	mul.f32 	%f22, %f18, 0f3FC00000;
	fma.rn.f32 	%f23, %f17, 0fC0200000, %f22;
	add.f32 	%f2, %f23, 0f3F800000;
	add.f32 	%f24, %f17, %f17;
	sub.f32 	%f25, %f24, %f22;
	add.f32 	%f3, %f21, %f25;
	mul.f32 	%f26, %f17, 0f3F000000;
	sub.f32 	%f4, %f19, %f26;
	mov.u32 	%r4, %tid.x;
	setp.ge.s32 	%p4, %r4, %r14;
	@%p4 bra 	$L__BB1_4;
	mul.lo.s32 	%r5, %r14, %r1;
	mov.u32 	%r6, %ntid.x;
	cvta.to.global.u64 	%rd1, %rd3;
	mov.u32 	%r41, %r4;
$L__BB1_3:
	add.s32 	%r21, %r41, %r5;
	mul.wide.s32 	%rd6, %r21, 4;
	add.s64 	%rd7, %rd1, %rd6;
	ld.global.nc.f32 	%f27, [%rd7];
	shl.b32 	%r22, %r41, 2;
	mov.u32 	%r23, shared_mem;
	add.s32 	%r24, %r23, %r22;
	st.shared.f32 	[%r24], %f27;
	add.s32 	%r41, %r41, %r6;
	setp.lt.s32 	%p5, %r41, %r14;
	@%p5 bra 	$L__BB1_3;
$L__BB1_4:
	setp.ge.s32 	%p6, %r4, %r14;
	bar.sync 	0;
	mov.f32 	%f49, 0f00000000;
	@%p6 bra 	$L__BB1_7;
	add.s32 	%r25, %r3, -1;
	mul.lo.s32 	%r9, %r25, %r14;
	mov.u32 	%r10, %ntid.x;
	cvta.to.global.u64 	%rd2, %rd4;
	mov.f32 	%f49, 0f00000000;
	mul.wide.s32 	%rd10, %r14, 4;
	mov.u32 	%r28, shared_mem;
	mov.u32 	%r42, %r4;
$L__BB1_6:
	add.s32 	%r26, %r42, %r9;
	mul.wide.s32 	%rd8, %r26, 4;
	add.s64 	%rd9, %rd2, %rd8;
	ld.global.nc.f32 	%f30, [%rd9];
	add.s64 	%rd11, %rd9, %rd10;
	ld.global.nc.f32 	%f31, [%rd11];
	add.s64 	%rd12, %rd11, %rd10;
	ld.global.nc.f32 	%f32, [%rd12];
	add.s64 	%rd13, %rd12, %rd10;
	ld.global.nc.f32 	%f33, [%rd13];
	mul.f32 	%f34, %f2, %f31;
	fma.rn.f32 	%f35, %f1, %f30, %f34;
	fma.rn.f32 	%f36, %f3, %f32, %f35;
	fma.rn.f32 	%f37, %f4, %f33, %f36;
	shl.b32 	%r27, %r42, 2;
	add.s32 	%r29, %r28, %r27;
	ld.shared.f32 	%f38, [%r29];
	fma.rn.f32 	%f49, %f38, %f37, %f49;
	add.s32 	%r42, %r42, %r10;
	setp.lt.s32 	%p7, %r42, %r14;
	@%p7 bra 	$L__BB1_6;
$L__BB1_7:
	mov.b32 	%r30, %f49;
	shfl.sync.down.b32	%r31|%p8, %r30, 16, 31, -1;
	mov.b32 	%f39, %r31;
	add.f32 	%f40, %f49, %f39;
	mov.b32 	%r32, %f40;
	shfl.sync.down.b32	%r33|%p9, %r32, 8, 31, -1;
	mov.b32 	%f41, %r33;
	add.f32 	%f42, %f40, %f41;
	mov.b32 	%r34, %f42;
	shfl.sync.down.b32	%r35|%p10, %r34, 4, 31, -1;
	mov.b32 	%f43, %r35;
	add.f32 	%f44, %f42, %f43;
	mov.b32 	%r36, %f44;
	shfl.sync.down.b32	%r37|%p11, %r36, 2, 31, -1;
	mov.b32 	%f45, %r37;
	add.f32 	%f46, %f44, %f45;
	mov.b32 	%r38, %f46;
	shfl.sync.down.b32	%r39|%p12, %r38, 1, 31, -1;
	mov.b32 	%f47, %r39;
	add.f32 	%f8, %f46, %f47;
	setp.ne.s32 	%p13, %r4, 0;
	@%p13 bra 	$L__BB1_9;
	mad.lo.s32 	%r40, %r15, %r1, %r2;
	cvta.to.global.u64 	%rd14, %rd5;
	mul.wide.u32 	%rd15, %r40, 4;
	add.s64 	%rd16, %rd14, %rd15;
	st.global.f32 	[%rd16], %f8;
$L__BB1_9:
	ret;

}
	// .globl	_Z23spline_gemm_fp16_kernelPK6__halfS1_PS_iiii
.visible .entry _Z23spline_gemm_fp16_kernelPK6__halfS1_PS_iiii(
	.param .u64 .ptr .align 1 _Z23spline_gemm_fp16_kernelPK6__halfS1_PS_iiii_param_0,
	.param .u64 .ptr .align 1 _Z23spline_gemm_fp16_kernelPK6__halfS1_PS_iiii_param_1,
	.param .u64 .ptr .align 1 _Z23spline_gemm_fp16_kernelPK6__halfS1_PS_iiii_param_2,
	.param .u32 _Z23spline_gemm_fp16_kernelPK6__halfS1_PS_iiii_param_3,
	.param .u32 _Z23spline_gemm_fp16_kernelPK6__halfS1_PS_iiii_param_4,
	.param .u32 _Z23spline_gemm_fp16_kernelPK6__halfS1_PS_iiii_param_5,
	.param .u32 _Z23spline_gemm_fp16_kernelPK6__halfS1_PS_iiii_param_6
)
{


	ret;

}
	// .globl	_Z22spline_backward_kernelPKfS0_Pfiiii
.visible .entry _Z22spline_backward_kernelPKfS0_Pfiiii(
	.param .u64 .ptr .align 1 _Z22spline_backward_kernelPKfS0_Pfiiii_param_0,
	.param .u64 .ptr .align 1 _Z22spline_backward_kernelPKfS0_Pfiiii_param_1,
	.param .u64 .ptr .align 1 _Z22spline_backward_kernelPKfS0_Pfiiii_param_2,
	.param .u32 _Z22spline_backward_kernelPKfS0_Pfiiii_param_3,
	.param .u32 _Z22spline_backward_kernelPKfS0_Pfiiii_param_4,
	.param .u32 _Z22spline_backward_kernelPKfS0_Pfiiii_param_5,
	.param .u32 _Z22spline_backward_kernelPKfS0_Pfiiii_param_6
)
{
	.reg .pred 	%p<28>;
	.reg .b32 	%r<54>;
	.reg .b32 	%f<106>;
	.reg .b64 	%rd<21>;

	ld.param.u64 	%rd10, [_Z22spline_backward_kernelPKfS0_Pfiiii_param_0];
	ld.param.u64 	%rd8, [_Z22spline_backward_kernelPKfS0_Pfiiii_param_1];
	ld.param.u64 	%rd9, [_Z22spline_backward_kernelPKfS0_Pfiiii_param_2];
	ld.param.u32 	%r21, [_Z22spline_backward_kernelPKfS0_Pfiiii_param_3];
	ld.param.u32 	%r22, [_Z22spline_backward_kernelPKfS0_Pfiiii_param_4];
	ld.param.u32 	%r23, [_Z22spline_backward_kernelPKfS0_Pfiiii_param_5];
	ld.param.u32 	%r24, [_Z22spline_backward_kernelPKfS0_Pfiiii_param_6];
	cvta.to.global.u64 	%rd1, %rd10;
	mov.u32 	%r1, %ctaid.x;
	mov.u32 	%r2, %tid.x;
	setp.gt.s32 	%p1, %r1, %r22;
	setp.ge.s32 	%p2, %r2, %r23;
	or.pred  	%p3, %p1, %p2;
	mov.f32 	%f98, 0f00000000;
	@%p3 bra 	$L__BB3_37;
	setp.lt.s32 	%p4, %r21, 1;
	@%p4 bra 	$L__BB3_36;
	setp.lt.s32 	%p5, %r24, 1;
	add.s32 	%r25, %r24, -1;
	cvt.rn.f32.s32 	%f1, %r25;
	cvt.rn.f32.u32 	%f2, %r22;
	add.s32 	%r3, %r22, -2;
	@%p5 bra 	$L__BB3_36;
	and.b32  	%r4, %r24, 1;
	and.b32  	%r5, %r24, 2147483646;
	add.s64 	%rd2, %rd1, 4;
	cvta.to.global.u64 	%rd3, %rd8;
	mov.f32 	%f98, 0f00000000;
	mov.b32 	%r50, 0;
$L__BB3_4:
	setp.eq.s32 	%p6, %r24, 1;
	mul.lo.s32 	%r7, %r50, %r24;
	mad.lo.s32 	%r28, %r50, %r23, %r2;
	mul.wide.s32 	%rd11, %r28, 4;
	add.s64 	%rd4, %rd3, %rd11;
	mov.b32 	%r53, 0;
	@%p6 bra 	$L__BB3_25;
	mul.wide.u32 	%rd12, %r7, 4;
	add.s64 	%rd20, %rd2, %rd12;
	mov.b32 	%r52, 0;
	mov.u32 	%r51, %r7;
$L__BB3_6:
	cvt.rn.f32.u32 	%f45, %r52;
	div.rn.f32 	%f46, %f45, %f1;
	mul.f32 	%f5, %f46, %f2;
	cvt.rmi.f32.f32 	%f47, %f5;
	cvt.rzi.s32.f32 	%r30, %f47;
	min.s32 	%r32, %r30, %r3;
	max.s32 	%r10, %r32, 1;
	add.s32 	%r11, %r10, -1;
	setp.lt.s32 	%p7, %r1, %r11;
	add.s32 	%r34, %r10, 2;
	setp.gt.u32 	%p8, %r1, %r34;
	or.pred  	%p9, %p7, %p8;
	@%p9 bra 	$L__BB3_15;
	cvt.rn.f32.u32 	%f48, %r10;
	sub.f32 	%f6, %f5, %f48;
	mul.f32 	%f7, %f6, %f6;
	mul.f32 	%f8, %f6, %f7;
	setp.eq.s32 	%p10, %r1, %r11;
	@%p10 bra 	$L__BB3_13;
	setp.eq.s32 	%p11, %r1, %r10;
	@%p11 bra 	$L__BB3_12;
	add.s32 	%r35, %r10, 1;
	setp.eq.s32 	%p12, %r1, %r35;
	@%p12 bra 	$L__BB3_11;
	mul.f32 	%f49, %f8, 0f3F000000;
	mul.f32 	%f50, %f7, 0f3F000000;
	sub.f32 	%f97, %f49, %f50;
	bra.uni 	$L__BB3_14;
$L__BB3_11:
	mul.f32 	%f51, %f8, 0fBFC00000;
	fma.rn.f32 	%f52, %f7, 0f40000000, %f51;
	fma.rn.f32 	%f97, %f6, 0f3F000000, %f52;
	bra.uni 	$L__BB3_14;
$L__BB3_12:
	mul.f32 	%f53, %f7, 0fC0200000;
	fma.rn.f32 	%f54, %f8, 0f3FC00000, %f53;
	add.f32 	%f97, %f54, 0f3F800000;
	bra.uni 	$L__BB3_14;
$L__BB3_13:
	mul.f32 	%f55, %f8, 0f3F000000;
	sub.f32 	%f56, %f7, %f55;
	mul.f32 	%f57, %f6, 0f3F000000;
	sub.f32 	%f97, %f56, %f57;
$L__BB3_14:
	mul.wide.u32 	%rd13, %r51, 4;
	add.s64 	%rd14, %rd1, %rd13;
	ld.global.nc.f32 	%f58, [%rd14];
	ld.global.nc.f32 	%f59, [%rd4];
	mul.f32 	%f60, %f58, %f59;
	fma.rn.f32 	%f98, %f97, %f60, %f98;
$L__BB3_15:
	add.s32 	%r12, %r52, 1;
	cvt.rn.f32.u32 	%f61, %r12;
	div.rn.f32 	%f62, %f61, %f1;
	mul.f32 	%f16, %f62, %f2;
	cvt.rmi.f32.f32 	%f63, %f16;
	cvt.rzi.s32.f32 	%r36, %f63;
	min.s32 	%r38, %r36, %r3;
	max.s32 	%r13, %r38, 1;
	add.s32 	%r14, %r13, -1;
	setp.lt.s32 	%p13, %r1, %r14;
	add.s32 	%r40, %r13, 2;
	setp.gt.u32 	%p14, %r1, %r40;
	or.pred  	%p15, %p13, %p14;
	@%p15 bra 	$L__BB3_24;
	cvt.rn.f32.u32 	%f64, %r13;
	sub.f32 	%f17, %f16, %f64;
	mul.f32 	%f18, %f17, %f17;
	mul.f32 	%f19, %f17, %f18;
	setp.eq.s32 	%p16, %r1, %r14;
	@%p16 bra 	$L__BB3_22;
	setp.eq.s32 	%p17, %r1, %r13;
	@%p17 bra 	$L__BB3_21;
	add.s32 	%r41, %r13, 1;
	setp.eq.s32 	%p18, %r1, %r41;
	@%p18 bra 	$L__BB3_20;
	mul.f32 	%f65, %f19, 0f3F000000;
	mul.f32 	%f66, %f18, 0f3F000000;
	sub.f32 	%f99, %f65, %f66;
	bra.uni 	$L__BB3_23;
$L__BB3_20:
	mul.f32 	%f67, %f19, 0fBFC00000;
	fma.rn.f32 	%f68, %f18, 0f40000000, %f67;
	fma.rn.f32 	%f99, %f17, 0f3F000000, %f68;
	bra.uni 	$L__BB3_23;
$L__BB3_21:
	mul.f32 	%f69, %f18, 0fC0200000;
	fma.rn.f32 	%f70, %f19, 0f3FC00000, %f69;
	add.f32 	%f99, %f70, 0f3F800000;
	bra.uni 	$L__BB3_23;
$L__BB3_22:
	mul.f32 	%f71, %f19, 0f3F000000;
	sub.f32 	%f72, %f18, %f71;
	mul.f32 	%f73, %f17, 0f3F000000;
	sub.f32 	%f99, %f72, %f73;
$L__BB3_23:
	ld.global.nc.f32 	%f74, [%rd20];
	ld.global.nc.f32 	%f75, [%rd4];
	mul.f32 	%f76, %f74, %f75;
	fma.rn.f32 	%f98, %f99, %f76, %f98;
$L__BB3_24:
	add.s64 	%rd20, %rd20, 8;
	add.s32 	%r51, %r51, 2;
	add.s32 	%r52, %r12, 1;
	setp.ne.s32 	%p19, %r52, %r5;
	mov.u32 	%r53, %r5;
	@%p19 bra 	$L__BB3_6;
$L__BB3_25:
	setp.eq.s32 	%p20, %r4, 0;
	@%p20 bra 	$L__BB3_35;
	cvt.rn.f32.u32 	%f77, %r53;
	div.rn.f32 	%f78, %f77, %f1;
	mul.f32 	%f29, %f78, %f2;
	cvt.rmi.f32.f32 	%f79, %f29;
	cvt.rzi.s32.f32 	%r42, %f79;
	min.s32 	%r44, %r42, %r3;
	max.s32 	%r18, %r44, 1;
	add.s32 	%r19, %r18, -1;
	setp.lt.s32 	%p21, %r1, %r19;
	add.s32 	%r46, %r18, 2;
	setp.gt.u32 	%p22, %r1, %r46;
	or.pred  	%p23, %p21, %p22;
	@%p23 bra 	$L__BB3_35;
	cvt.rn.f32.u32 	%f80, %r18;
	sub.f32 	%f30, %f29, %f80;
	mul.f32 	%f31, %f30, %f30;
	mul.f32 	%f32, %f30, %f31;
	setp.eq.s32 	%p24, %r1, %r19;
	@%p24 bra 	$L__BB3_33;
	setp.eq.s32 	%p25, %r1, %r18;
	@%p25 bra 	$L__BB3_32;
	add.s32 	%r47, %r18, 1;
	setp.eq.s32 	%p26, %r1, %r47;
	@%p26 bra 	$L__BB3_31;
	mul.f32 	%f81, %f32, 0f3F000000;
	mul.f32 	%f82, %f31, 0f3F000000;
	sub.f32 	%f103, %f81, %f82;
	bra.uni 	$L__BB3_34;
$L__BB3_31:
	mul.f32 	%f83, %f32, 0fBFC00000;
	fma.rn.f32 	%f84, %f31, 0f40000000, %f83;
	fma.rn.f32 	%f103, %f30, 0f3F000000, %f84;
	bra.uni 	$L__BB3_34;
$L__BB3_32:
	mul.f32 	%f85, %f31, 0fC0200000;
	fma.rn.f32 	%f86, %f32, 0f3FC00000, %f85;
	add.f32 	%f103, %f86, 0f3F800000;
	bra.uni 	$L__BB3_34;
$L__BB3_33:
	mul.f32 	%f87, %f32, 0f3F000000;
	sub.f32 	%f88, %f31, %f87;
	mul.f32 	%f89, %f30, 0f3F000000;
	sub.f32 	%f103, %f88, %f89;
$L__BB3_34:
	add.s32 	%r48, %r53, %r7;
	mul.wide.u32 	%rd15, %r48, 4;
	add.s64 	%rd16, %rd1, %rd15;
	ld.global.nc.f32 	%f90, [%rd16];
	ld.global.nc.f32 	%f91, [%rd4];
	mul.f32 	%f92, %f90, %f91;
	fma.rn.f32 	%f98, %f103, %f92, %f98;
$L__BB3_35:
	add.s32 	%r50, %r50, 1;
	setp.ne.s32 	%p27, %r50, %r21;
	@%p27 bra 	$L__BB3_4;
$L__BB3_36:
	mad.lo.s32 	%r49, %r23, %r1, %r2;
	cvta.to.global.u64 	%rd17, %rd9;
	mul.wide.s32 	%rd18, %r49, 4;
	add.s64 	%rd19, %rd17, %rd18;
	atom.global.add.f32 	%f93, [%rd19], %f98;
$L__BB3_37:
	ret;

}


// ===== COMPILED SASS (sm_100) =====

	.target	sm_100

	.elftype	@"ET_EXEC"


//--------------------- .note.nv.tkinfo           --------------------------
	.section	.note.nv.tkinfo,"",@"SHT_NOTE"
	.sectionflags	@"SHF_NOTE_NV_TKINFO"
	.tkinfo
        /*0018*/ 	.word	0x00000002
        /*0030*/ 	.string	""
        /*0030*/ 	.string	"ptxas"
        /*0030*/ 	.string	"Cuda compilation tools, release 13.0, V13.0.88"
        /*0030*/ 	.string	"Build cuda_13.0.r13.0/compiler.36424714_0"
        /*0030*/ 	.string	"-arch sm_100 -m 64 "



//--------------------- .note.nv.cuinfo           --------------------------
	.section	.note.nv.cuinfo,"",@"SHT_NOTE"
	.sectionflags	@"SHF_NOTE_NV_CUINFO"
        /*0018*/ 	.short	0x0002
        /*001a*/ 	.short	0x0064
        /*001c*/ 	.short	0x0082
	.zero		2


//--------------------- .nv.info                  --------------------------
	.section	.nv.info,"",@"SHT_CUDA_INFO"
	.align	4


	//----- nvinfo : EIATTR_REGCOUNT
	.align		4
        /*0000*/ 	.byte	0x04, 0x2f
        /*0002*/ 	.short	(.L_1 - .L_0)
	.align		4
.L_0:
        /*0004*/ 	.word	index@(_Z25spline_interpolate_kernelPKfPfiii)
        /*0008*/ 	.word	0x00000013


	//----- nvinfo : EIATTR_FRAME_SIZE
	.align		4
.L_1:
        /*000c*/ 	.byte	0x04, 0x11
        /*000e*/ 	.short	(.L_3 - .L_2)
	.align		4
.L_2:
        /*0010*/ 	.word	index@($__internal_2_$__cuda_sm3x_div_rn_noftz_f32_slowpath)
        /*0014*/ 	.word	0x00000000


	//----- nvinfo : EIATTR_FRAME_SIZE
	.align		4
.L_3:
        /*0018*/ 	.byte	0x04, 0x11
        /*001a*/ 	.short	(.L_5 - .L_4)
	.align		4
.L_4:
        /*001c*/ 	.word	index@(_Z25spline_interpolate_kernelPKfPfiii)
        /*0020*/ 	.word	0x00000000


	//----- nvinfo : EIATTR_REGCOUNT
	.align		4
.L_5:
        /*0024*/ 	.byte	0x04, 0x2f
        /*0026*/ 	.short	(.L_7 - .L_6)
	.align		4
.L_6:
        /*0028*/ 	.word	index@(_Z18spline_gemm_kernelPKfS0_Pfiiii)
        /*002c*/ 	.word	0x0000001c


	//----- nvinfo : EIATTR_FRAME_SIZE
	.align		4
.L_7:
        /*0030*/ 	.byte	0x04, 0x11
        /*0032*/ 	.short	(.L_9 - .L_8)
	.align		4
.L_8:
        /*0034*/ 	.word	index@($__internal_1_$__cuda_sm3x_div_rn_noftz_f32_slowpath)
        /*0038*/ 	.word	0x00000000


	//----- nvinfo : EIATTR_FRAME_SIZE
	.align		4
.L_9:
        /*003c*/ 	.byte	0x04, 0x11
        /*003e*/ 	.short	(.L_11 - .L_10)
	.align		4
.L_10:
        /*0040*/ 	.word	index@(_Z18spline_gemm_kernelPKfS0_Pfiiii)
        /*0044*/ 	.word	0x00000000


	//----- nvinfo : EIATTR_REGCOUNT
	.align		4
.L_11:
        /*0048*/ 	.byte	0x04, 0x2f
        /*004a*/ 	.short	(.L_13 - .L_12)
	.align		4
.L_12:
        /*004c*/ 	.word	index@(_Z23spline_gemm_fp16_kernelPK6__halfS1_PS_iiii)
        /*0050*/ 	.word	0x00000004


	//----- nvinfo : EIATTR_FRAME_SIZE
	.align		4
.L_13:
        /*0054*/ 	.byte	0x04, 0x11
        /*0056*/ 	.short	(.L_15 - .L_14)
	.align		4
.L_14:
        /*0058*/ 	.word	index@(_Z23spline_gemm_fp16_kernelPK6__halfS1_PS_iiii)
        /*005c*/ 	.word	0x00000000


	//----- nvinfo : EIATTR_REGCOUNT
	.align		4
.L_15:
        /*0060*/ 	.byte	0x04, 0x2f
        /*0062*/ 	.short	(.L_17 - .L_16)
	.align		4
.L_16:
        /*0064*/ 	.word	index@(_Z22spline_backward_kernelPKfS0_Pfiiii)
        /*0068*/ 	.word	0x0000001a


	//----- nvinfo : EIATTR_FRAME_SIZE
	.align		4
.L_17:
        /*006c*/ 	.byte	0x04, 0x11
        /*006e*/ 	.short	(.L_19 - .L_18)
	.align		4
.L_18:
        /*0070*/ 	.word	index@($__internal_0_$__cuda_sm3x_div_rn_noftz_f32_slowpath)
        /*0074*/ 	.word	0x00000000


	//----- nvinfo : EIATTR_FRAME_SIZE
	.align		4
.L_19:
        /*0078*/ 	.byte	0x04, 0x11
        /*007a*/ 	.short	(.L_21 - .L_20)
	.align		4
.L_20:
        /*007c*/ 	.word	index@(_Z22spline_backward_kernelPKfS0_Pfiiii)
        /*0080*/ 	.word	0x00000000


	//----- nvinfo : EIATTR_MIN_STACK_SIZE
	.align		4
.L_21:
        /*0084*/ 	.byte	0x04, 0x12
        /*0086*/ 	.short	(.L_23 - .L_22)
	.align		4
.L_22:
        /*0088*/ 	.word	index@(_Z22spline_backward_kernelPKfS0_Pfiiii)
        /*008c*/ 	.word	0x00000000


	//----- nvinfo : EIATTR_MIN_STACK_SIZE
	.align		4
.L_23:
        /*0090*/ 	.byte	0x04, 0x12
        /*0092*/ 	.short	(.L_25 - .L_24)
	.align		4
.L_24:
        /*0094*/ 	.word	index@(_Z23spline_gemm_fp16_kernelPK6__halfS1_PS_iiii)
        /*0098*/ 	.word	0x00000000


	//----- nvinfo : EIATTR_MIN_STACK_SIZE
	.align		4
.L_25:
        /*009c*/ 	.byte	0x04, 0x12
        /*009e*/ 	.short	(.L_27 - .L_26)
	.align		4
.L_26:
        /*00a0*/ 	.word	index@(_Z18spline_gemm_kernelPKfS0_Pfiiii)
        /*00a4*/ 	.word	0x00000000


	//----- nvinfo : EIATTR_MIN_STACK_SIZE
	.align		4
.L_27:
        /*00a8*/ 	.byte	0x04, 0x12
        /*00aa*/ 	.short	(.L_29 - .L_28)
	.align		4
.L_28:
        /*00ac*/ 	.word	index@(_Z25spline_interpolate_kernelPKfPfiii)
        /*00b0*/ 	.word	0x00000000
.L_29:


//--------------------- .nv.compat                --------------------------
	.section	.nv.compat,"",@"SHT_CUDA_COMPAT_INFO"
	.align	4
        /*0000*/ 	.byte	0x02, 0x09, 0x00, 0x00, 0x02, 0x02, 0x01, 0x00, 0x02, 0x05, 0x05, 0x00, 0x03, 0x07, 0x01, 0x01
        /*0010*/ 	.byte	0x02, 0x03, 0x00, 0x00, 0x02, 0x06, 0x01, 0x00, 0x04, 0x0b, 0x08, 0x00, 0x01, 0x00, 0x00, 0x00
        /*0020*/ 	.byte	0x00, 0x00, 0x00, 0x00


//--------------------- .nv.info._Z22spline_backward_kernelPKfS0_Pfiiii --------------------------
	.section	.nv.info._Z22spline_backward_kernelPKfS0_Pfiiii,"",@"SHT_CUDA_INFO"
	.sectionflags	@""
	.align	4


	//----- nvinfo : EIATTR_CUDA_API_VERSION
	.align		4
        /*0000*/ 	.byte	0x04, 0x37
        /*0002*/ 	.short	(.L_31 - .L_30)
.L_30:
        /*0004*/ 	.word	0x00000082


	//----- nvinfo : EIATTR_KPARAM_INFO
	.align		4
.L_31:
        /*0008*/ 	.byte	0x04, 0x17
        /*000a*/ 	.short	(.L_33 - .L_32)
.L_32:
        /*000c*/ 	.word	0x00000000
        /*0010*/ 	.short	0x0006
        /*0012*/ 	.short	0x0024
        /*0014*/ 	.byte	0x00, 0xf0, 0x11, 0x00


	//----- nvinfo : EIATTR_KPARAM_INFO
	.align		4
.L_33:
        /*0018*/ 	.byte	0x04, 0x17
        /*001a*/ 	.short	(.L_35 - .L_34)
.L_34:
        /*001c*/ 	.word	0x00000000
        /*0020*/ 	.short	0x0005
        /*0022*/ 	.short	0x0020
        /*0024*/ 	.byte	0x00, 0xf0, 0x11, 0x00


	//----- nvinfo : EIATTR_KPARAM_INFO
	.align		4
.L_35:
        /*0028*/ 	.byte	0x04, 0x17
        /*002a*/ 	.short	(.L_37 - .L_36)
.L_36:
        /*002c*/ 	.word	0x00000000
        /*0030*/ 	.short	0x0004
        /*0032*/ 	.short	0x001c
        /*0034*/ 	.byte	0x00, 0xf0, 0x11, 0x00


	//----- nvinfo : EIATTR_KPARAM_INFO
	.align		4
.L_37:
        /*0038*/ 	.byte	0x04, 0x17
        /*003a*/ 	.short	(.L_39 - .L_38)
.L_38:
        /*003c*/ 	.word	0x00000000
        /*0040*/ 	.short	0x0003
        /*0042*/ 	.short	0x0018
        /*0044*/ 	.byte	0x00, 0xf0, 0x11, 0x00


	//----- nvinfo : EIATTR_KPARAM_INFO
	.align		4
.L_39:
        /*0048*/ 	.byte	0x04, 0x17
        /*004a*/ 	.short	(.L_41 - .L_40)
.L_40:
        /*004c*/ 	.word	0x00000000
        /*0050*/ 	.short	0x0002
        /*0052*/ 	.short	0x0010
        /*0054*/ 	.byte	0x00, 0xf5, 0x21, 0x00


	//----- nvinfo : EIATTR_KPARAM_INFO
	.align		4
.L_41:
        /*0058*/ 	.byte	0x04, 0x17
        /*005a*/ 	.short	(.L_43 - .L_42)
.L_42:
        /*005c*/ 	.word	0x00000000
        /*0060*/ 	.short	0x0001
        /*0062*/ 	.short	0x0008
        /*0064*/ 	.byte	0x00, 0xf5, 0x21, 0x00


	//----- nvinfo : EIATTR_KPARAM_INFO
	.align		4
.L_43:
        /*0068*/ 	.byte	0x04, 0x17
        /*006a*/ 	.short	(.L_45 - .L_44)
.L_44:
        /*006c*/ 	.word	0x00000000
        /*0070*/ 	.short	0x0000
        /*0072*/ 	.short	0x0000
        /*0074*/ 	.byte	0x00, 0xf5, 0x21, 0x00


	//----- nvinfo : EIATTR_SPARSE_MMA_MASK
	.align		4
.L_45:
        /*0078*/ 	.byte	0x03, 0x50
        /*007a*/ 	.short	0x0000


	//----- nvinfo : EIATTR_MAXREG_COUNT
	.align		4
        /*007c*/ 	.byte	0x03, 0x1b
        /*007e*/ 	.short	0x00ff


	//----- nvinfo : EIATTR_MERCURY_ISA_VERSION
	.align		4
        /*0080*/ 	.byte	0x03, 0x5f
        /*0082*/ 	.short	0x0101


	//----- nvinfo : EIATTR_VRC_CTA_INIT_COUNT
	.align		4
        /*0084*/ 	.byte	0x02, 0x4a
	.zero		1
	.zero		1


	//----- nvinfo : EIATTR_EXIT_INSTR_OFFSETS
	.align		4
        /*0088*/ 	.byte	0x04, 0x1c
        /*008a*/ 	.short	(.L_47 - .L_46)


	//   ....[0]....
.L_46:
        /*008c*/ 	.word	0x00000070


	//   ....[1]....
        /*0090*/ 	.word	0x00000ce0


	//----- nvinfo : EIATTR_CRS_STACK_SIZE
	.align		4
.L_47:
        /*0094*/ 	.byte	0x04, 0x1e
        /*0096*/ 	.short	(.L_49 - .L_48)
.L_48:
        /*0098*/ 	.word	0x00000000


	//----- nvinfo : EIATTR_CBANK_PARAM_SIZE
	.align		4
.L_49:
        /*009c*/ 	.byte	0x03, 0x19
        /*009e*/ 	.short	0x0028


	//----- nvinfo : EIATTR_PARAM_CBANK
	.align		4
        /*00a0*/ 	.byte	0x04, 0x0a
        /*00a2*/ 	.short	(.L_51 - .L_50)
	.align		4
.L_50:
        /*00a4*/ 	.word	index@(.nv.constant0._Z22spline_backward_kernelPKfS0_Pfiiii)
        /*00a8*/ 	.short	0x0380
        /*00aa*/ 	.short	0x0028


	//----- nvinfo : EIATTR_SW_WAR
	.align		4
.L_51:
        /*00ac*/ 	.byte	0x04, 0x36
        /*00ae*/ 	.short	(.L_53 - .L_52)
.L_52:
        /*00b0*/ 	.word	0x00000008
.L_53:


//--------------------- .nv.info._Z23spline_gemm_fp16_kernelPK6__halfS1_PS_iiii --------------------------
	.section	.nv.info._Z23spline_gemm_fp16_kernelPK6__halfS1_PS_iiii,"",@"SHT_CUDA_INFO"
	.sectionflags	@""
	.align	4


	//----- nvinfo : EIATTR_CUDA_API_VERSION
	.align		4
        /*0000*/ 	.byte	0x04, 0x37
        /*0002*/ 	.short	(.L_55 - .L_54)
.L_54:
        /*0004*/ 	.word	0x00000082


	//----- nvinfo : EIATTR_KPARAM_INFO
	.align		4
.L_55:
        /*0008*/ 	.byte	0x04, 0x17
        /*000a*/ 	.short	(.L_57 - .L_56)
.L_56:
        /*000c*/ 	.word	0x00000000
        /*0010*/ 	.short	0x0006
        /*0012*/ 	.short	0x0024
        /*0014*/ 	.byte	0x00, 0xf0, 0x11, 0x00


	//----- nvinfo : EIATTR_KPARAM_INFO
	.align		4
.L_57:
        /*0018*/ 	.byte	0x04, 0x17
        /*001a*/ 	.short	(.L_59 - .L_58)
.L_58:
        /*001c*/ 	.word	0x00000000
        /*0020*/ 	.short	0x0005
        /*0022*/ 	.short	0x0020
        /*0024*/ 	.byte	0x00, 0xf0, 0x11, 0x00


	//----- nvinfo : EIATTR_KPARAM_INFO
	.align		4
.L_59:
        /*0028*/ 	.byte	0x04, 0x17
        /*002a*/ 	.short	(.L_61 - .L_60)
.L_60:
        /*002c*/ 	.word	0x00000000
        /*0030*/ 	.short	0x0004
        /*0032*/ 	.short	0x001c
        /*0034*/ 	.byte	0x00, 0xf0, 0x11, 0x00


	//----- nvinfo : EIATTR_KPARAM_INFO
	.align		4
.L_61:
        /*0038*/ 	.byte	0x04, 0x17
        /*003a*/ 	.short	(.L_63 - .L_62)
.L_62:
        /*003c*/ 	.word	0x00000000
        /*0040*/ 	.short	0x0003
        /*0042*/ 	.short	0x0018
        /*0044*/ 	.byte	0x00, 0xf0, 0x11, 0x00


	//----- nvinfo : EIATTR_KPARAM_INFO
	.align		4
.L_63:
        /*0048*/ 	.byte	0x04, 0x17
        /*004a*/ 	.short	(.L_65 - .L_64)
.L_64:
        /*004c*/ 	.word	0x00000000
        /*0050*/ 	.short	0x0002
        /*0052*/ 	.short	0x0010
        /*0054*/ 	.byte	0x00, 0xf5, 0x21, 0x00


	//----- nvinfo : EIATTR_KPARAM_INFO
	.align		4
.L_65:
        /*0058*/ 	.byte	0x04, 0x17
        /*005a*/ 	.short	(.L_67 - .L_66)
.L_66:
        /*005c*/ 	.word	0x00000000
        /*0060*/ 	.short	0x0001
        /*0062*/ 	.short	0x0008
        /*0064*/ 	.byte	0x00, 0xf5, 0x21, 0x00


	//----- nvinfo : EIATTR_KPARAM_INFO
	.align		4
.L_67:
        /*0068*/ 	.byte	0x04, 0x17
        /*006a*/ 	.short	(.L_69 - .L_68)
.L_68:
        /*006c*/ 	.word	0x00000000
        /*0070*/ 	.short	0x0000
        /*0072*/ 	.short	0x0000
        /*0074*/ 	.byte	0x00, 0xf5, 0x21, 0x00


	//----- nvinfo : EIATTR_SPARSE_MMA_MASK
	.align		4
.L_69:
        /*0078*/ 	.byte	0x03, 0x50
        /*007a*/ 	.short	0x0000


	//----- nvinfo : EIATTR_MAXREG_COUNT
	.align		4
        /*007c*/ 	.byte	0x03, 0x1b
        /*007e*/ 	.short	0x00ff


	//----- nvinfo : EIATTR_MERCURY_ISA_VERSION
	.align		4
        /*0080*/ 	.byte	0x03, 0x5f
        /*0082*/ 	.short	0x0101


	//----- nvinfo : EIATTR_VRC_CTA_INIT_COUNT
	.align		4
        /*0084*/ 	.byte	0x02, 0x4a
	.zero		1
	.zero		1


	//----- nvinfo : EIATTR_EXIT_INSTR_OFFSETS
	.align		4
        /*0088*/ 	.byte	0x04, 0x1c
        /*008a*/ 	.short	(.L_71 - .L_70)


	//   ....[0]....
.L_70:
        /*008c*/ 	.word	0x00000010


	//----- nvinfo : EIATTR_CBANK_PARAM_SIZE
	.align		4
.L_71:
        /*0090*/ 	.byte	0x03, 0x19
        /*0092*/ 	.short	0x0028


	//----- nvinfo : EIATTR_PARAM_CBANK
	.align		4
        /*0094*/ 	.byte	0x04, 0x0a
        /*0096*/ 	.short	(.L_73 - .L_72)
	.align		4
.L_72:
        /*0098*/ 	.word	index@(.nv.constant0._Z23spline_gemm_fp16_kernelPK6__halfS1_PS_iiii)
        /*009c*/ 	.short	0x0380
        /*009e*/ 	.short	0x0028


	//----- nvinfo : EIATTR_SW_WAR
	.align		4
.L_73:
        /*00a0*/ 	.byte	0x04, 0x36
        /*00a2*/ 	.short	(.L_75 - .L_74)
.L_74:
        /*00a4*/ 	.word	0x00000008
.L_75:


//--------------------- .nv.info._Z18spline_gemm_kernelPKfS0_Pfiiii --------------------------
	.section	.nv.info._Z18spline_gemm_kernelPKfS0_Pfiiii,"",@"SHT_CUDA_INFO"
	.sectionflags	@""
	.align	4


	//----- nvinfo : EIATTR_CUDA_API_VERSION
	.align		4
        /*0000*/ 	.byte	0x04, 0x37
        /*0002*/ 	.short	(.L_77 - .L_76)
.L_76:
        /*0004*/ 	.word	0x00000082


	//----- nvinfo : EIATTR_KPARAM_INFO
	.align		4
.L_77:
        /*0008*/ 	.byte	0x04, 0x17
        /*000a*/ 	.short	(.L_79 - .L_78)
.L_78:
        /*000c*/ 	.word	0x00000000
        /*0010*/ 	.short	0x0006
        /*0012*/ 	.short	0x0024
        /*0014*/ 	.byte	0x00, 0xf0, 0x11, 0x00


	//----- nvinfo : EIATTR_KPARAM_INFO
	.align		4
.L_79:
        /*0018*/ 	.byte	0x04, 0x17
        /*001a*/ 	.short	(.L_81 - .L_80)
.L_80:
        /*001c*/ 	.word	0x00000000
        /*0020*/ 	.short	0x0005
        /*0022*/ 	.short	0x0020
        /*0024*/ 	.byte	0x00, 0xf0, 0x11, 0x00


	//----- nvinfo : EIATTR_KPARAM_INFO
	.align		4
.L_81:
        /*0028*/ 	.byte	0x04, 0x17
        /*002a*/ 	.short	(.L_83 - .L_82)
.L_82:
        /*002c*/ 	.word	0x00000000
        /*0030*/ 	.short	0x0004
        /*0032*/ 	.short	0x001c
        /*0034*/ 	.byte	0x00, 0xf0, 0x11, 0x00


	//----- nvinfo : EIATTR_KPARAM_INFO
	.align		4
.L_83:
        /*0038*/ 	.byte	0x04, 0x17
        /*003a*/ 	.short	(.L_85 - .L_84)
.L_84:
        /*003c*/ 	.word	0x00000000
        /*0040*/ 	.short	0x0003
        /*0042*/ 	.short	0x0018
        /*0044*/ 	.byte	0x00, 0xf0, 0x11, 0x00


	//----- nvinfo : EIATTR_KPARAM_INFO
	.align		4
.L_85:
        /*0048*/ 	.byte	0x04, 0x17
        /*004a*/ 	.short	(.L_87 - .L_86)
.L_86:
        /*004c*/ 	.word	0x00000000
        /*0050*/ 	.short	0x0002
        /*0052*/ 	.short	0x0010
        /*0054*/ 	.byte	0x00, 0xf5, 0x21, 0x00


	//----- nvinfo : EIATTR_KPARAM_INFO
	.align		4
.L_87:
        /*0058*/ 	.byte	0x04, 0x17
        /*005a*/ 	.short	(.L_89 - .L_88)
.L_88:
        /*005c*/ 	.word	0x00000000
        /*0060*/ 	.short	0x0001
        /*0062*/ 	.short	0x0008
        /*0064*/ 	.byte	0x00, 0xf5, 0x21, 0x00


	//----- nvinfo : EIATTR_KPARAM_INFO
	.align		4
.L_89:
        /*0068*/ 	.byte	0x04, 0x17
        /*006a*/ 	.short	(.L_91 - .L_90)
.L_90:
        /*006c*/ 	.word	0x00000000
        /*0070*/ 	.short	0x0000
        /*0072*/ 	.short	0x0000
        /*0074*/ 	.byte	0x00, 0xf5, 0x21, 0x00


	//----- nvinfo : EIATTR_SPARSE_MMA_MASK
	.align		4
.L_91:
        /*0078*/ 	.byte	0x03, 0x50
        /*007a*/ 	.short	0x0000


	//----- nvinfo : EIATTR_MAXREG_COUNT
	.align		4
        /*007c*/ 	.byte	0x03, 0x1b
        /*007e*/ 	.short	0x00ff


	//----- nvinfo : EIATTR_NUM_BARRIERS
	.align		4
        /*0080*/ 	.byte	0x02, 0x4c
        /*0082*/ 	.byte	0x01
	.zero		1


	//----- nvinfo : EIATTR_MERCURY_ISA_VERSION
	.align		4
        /*0084*/ 	.byte	0x03, 0x5f
        /*0086*/ 	.short	0x0101


	//----- nvinfo : EIATTR_COOP_GROUP_MASK_REGIDS
	.align		4
        /*0088*/ 	.byte	0x04, 0x29
        /*008a*/ 	.short	(.L_93 - .L_92)


	//   ....[0]....
.L_92:
        /*008c*/ 	.word	0xffffffff


	//   ....[1]....
        /*0090*/ 	.word	0xffffffff


	//   ....[2]....
        /*0094*/ 	.word	0xffffffff


	//   ....[3]....
        /*0098*/ 	.word	0xffffffff


	//   ....[4]....
        /*009c*/ 	.word	0xffffffff


	//----- nvinfo : EIATTR_COOP_GROUP_INSTR_OFFSETS
	.align		4
.L_93:
        /*00a0*/ 	.byte	0x04, 0x28
        /*00a2*/ 	.short	(.L_95 - .L_94)


	//   ....[0]....
.L_94:
        /*00a4*/ 	.word	0x000005f0


	//   ....[1]....
        /*00a8*/ 	.word	0x00000620


	//   ....[2]....
        /*00ac*/ 	.word	0x00000640


	//   ....[3]....
        /*00b0*/ 	.word	0x00000660


	//   ....[4]....
        /*00b4*/ 	.word	0x00000680


	//----- nvinfo : EIATTR_VRC_CTA_INIT_COUNT
	.align		4
.L_95:
        /*00b8*/ 	.byte	0x02, 0x4a
	.zero		1
	.zero		1


	//----- nvinfo : EIATTR_EXIT_INSTR_OFFSETS
	.align		4
        /*00bc*/ 	.byte	0x04, 0x1c
        /*00be*/ 	.short	(.L_97 - .L_96)


	//   ....[0]....
.L_96:
        /*00c0*/ 	.word	0x00000070


	//   ....[1]....
        /*00c4*/ 	.word	0x00000690


	//   ....[2]....
        /*00c8*/ 	.word	0x00000700


	//----- nvinfo : EIATTR_CRS_STACK_SIZE
	.align		4
.L_97:
        /*00cc*/ 	.byte	0x04, 0x1e
        /*00ce*/ 	.short	(.L_99 - .L_98)
.L_98:
        /*00d0*/ 	.word	0x00000000


	//----- nvinfo : EIATTR_CBANK_PARAM_SIZE
	.align		4
.L_99:
        /*00d4*/ 	.byte	0x03, 0x19
        /*00d6*/ 	.short	0x0028


	//----- nvinfo : EIATTR_PARAM_CBANK
	.align		4
        /*00d8*/ 	.byte	0x04, 0x0a
        /*00da*/ 	.short	(.L_101 - .L_100)
	.align		4
.L_100:
        /*00dc*/ 	.word	index@(.nv.constant0._Z18spline_gemm_kernelPKfS0_Pfiiii)
        /*00e0*/ 	.short	0x0380
        /*00e2*/ 	.short	0x0028


	//----- nvinfo : EIATTR_SW_WAR
	.align		4
.L_101:
        /*00e4*/ 	.byte	0x04, 0x36
        /*00e6*/ 	.short	(.L_103 - .L_102)
.L_102:
        /*00e8*/ 	.word	0x00000008
.L_103:


//--------------------- .nv.info._Z25spline_interpolate_kernelPKfPfiii --------------------------
	.section	.nv.info._Z25spline_interpolate_kernelPKfPfiii,"",@"SHT_CUDA_INFO"
	.sectionflags	@""
	.align	4


	//----- nvinfo : EIATTR_CUDA_API_VERSION
	.align		4
        /*0000*/ 	.byte	0x04, 0x37
        /*0002*/ 	.short	(.L_105 - .L_104)
.L_104:
        /*0004*/ 	.word	0x00000082


	//----- nvinfo : EIATTR_KPARAM_INFO
	.align		4
.L_105:
        /*0008*/ 	.byte	0x04, 0x17
        /*000a*/ 	.short	(.L_107 - .L_106)
.L_106:
        /*000c*/ 	.word	0x00000000
        /*0010*/ 	.short	0x0004
        /*0012*/ 	.short	0x0018
        /*0014*/ 	.byte	0x00, 0xf0, 0x11, 0x00


	//----- nvinfo : EIATTR_KPARAM_INFO
	.align		4
.L_107:
        /*0018*/ 	.byte	0x04, 0x17
        /*001a*/ 	.short	(.L_109 - .L_108)
.L_108:
        /*001c*/ 	.word	0x00000000
        /*0020*/ 	.short	0x0003
        /*0022*/ 	.short	0x0014
        /*0024*/ 	.byte	0x00, 0xf0, 0x11, 0x00


	//----- nvinfo : EIATTR_KPARAM_INFO
	.align		4
.L_109:
        /*0028*/ 	.byte	0x04, 0x17
        /*002a*/ 	.short	(.L_111 - .L_110)
.L_110:
        /*002c*/ 	.word	0x00000000
        /*0030*/ 	.short	0x0002
        /*0032*/ 	.short	0x0010
        /*0034*/ 	.byte	0x00, 0xf0, 0x11, 0x00


	//----- nvinfo : EIATTR_KPARAM_INFO
	.align		4
.L_111:
        /*0038*/ 	.byte	0x04, 0x17
        /*003a*/ 	.short	(.L_113 - .L_112)
.L_112:
        /*003c*/ 	.word	0x00000000
        /*0040*/ 	.short	0x0001
        /*0042*/ 	.short	0x0008
        /*0044*/ 	.byte	0x00, 0xf5, 0x21, 0x00


	//----- nvinfo : EIATTR_KPARAM_INFO
	.align		4
.L_113:
        /*0048*/ 	.byte	0x04, 0x17
        /*004a*/ 	.short	(.L_115 - .L_114)
.L_114:
        /*004c*/ 	.word	0x00000000
        /*0050*/ 	.short	0x0000
        /*0052*/ 	.short	0x0000
        /*0054*/ 	.byte	0x00, 0xf5, 0x21, 0x00


	//----- nvinfo : EIATTR_SPARSE_MMA_MASK
	.align		4
.L_115:
        /*0058*/ 	.byte	0x03, 0x50
        /*005a*/ 	.short	0x0000


	//----- nvinfo : EIATTR_MAXREG_COUNT
	.align		4
        /*005c*/ 	.byte	0x03, 0x1b
        /*005e*/ 	.short	0x00ff


	//----- nvinfo : EIATTR_MERCURY_ISA_VERSION
	.align		4
        /*0060*/ 	.byte	0x03, 0x5f
        /*0062*/ 	.short	0x0101


	//----- nvinfo : EIATTR_VRC_CTA_INIT_COUNT
	.align		4
        /*0064*/ 	.byte	0x02, 0x4a
	.zero		1
	.zero		1


	//----- nvinfo : EIATTR_EXIT_INSTR_OFFSETS
	.align		4
        /*0068*/ 	.byte	0x04, 0x1c
        /*006a*/ 	.short	(.L_117 - .L_116)


	//   ....[0]....
.L_116:
        /*006c*/ 	.word	0x00000090


	//   ....[1]....
        /*0070*/ 	.word	0x000005a0


	//----- nvinfo : EIATTR_CRS_STACK_SIZE
	.align		4
.L_117:
        /*0074*/ 	.byte	0x04, 0x1e
        /*0076*/ 	.short	(.L_119 - .L_118)
.L_118:
        /*0078*/ 	.word	0x00000000


	//----- nvinfo : EIATTR_CBANK_PARAM_SIZE
	.align		4
.L_119:
        /*007c*/ 	.byte	0x03, 0x19
        /*007e*/ 	.short	0x001c


	//----- nvinfo : EIATTR_PARAM_CBANK
	.align		4
        /*0080*/ 	.byte	0x04, 0x0a
        /*0082*/ 	.short	(.L_121 - .L_120)
	.align		4
.L_120:
        /*0084*/ 	.word	index@(.nv.constant0._Z25spline_interpolate_kernelPKfPfiii)
        /*0088*/ 	.short	0x0380
        /*008a*/ 	.short	0x001c


	//----- nvinfo : EIATTR_SW_WAR
	.align		4
.L_121:
        /*008c*/ 	.byte	0x04, 0x36
        /*008e*/ 	.short	(.L_123 - .L_122)
.L_122:
        /*0090*/ 	.word	0x00000008
.L_123:


//--------------------- .nv.callgraph             --------------------------
	.section	.nv.callgraph,"",@"SHT_CUDA_CALLGRAPH"
	.align	4
	.sectionentsize	8
	.align		4
        /*0000*/ 	.word	0x00000000
	.align		4
        /*0004*/ 	.word	0xffffffff
	.align		4
        /*0008*/ 	.word	0x00000000
	.align		4
        /*000c*/ 	.word	0xfffffffe
	.align		4
        /*0010*/ 	.word	0x00000000
	.align		4
        /*0014*/ 	.word	0xfffffffd
	.align		4
        /*0018*/ 	.word	0x00000000
	.align		4
        /*001c*/ 	.word	0xfffffffc


//--------------------- .text._Z22spline_backward_kernelPKfS0_Pfiiii --------------------------
	.section	.text._Z22spline_backward_kernelPKfS0_Pfiiii,"ax",@progbits
	.align	128
        .global         _Z22spline_backward_kernelPKfS0_Pfiiii
        .type           _Z22spline_backward_kernelPKfS0_Pfiiii,@function
        .size           _Z22spline_backward_kernelPKfS0_Pfiiii,(.L_x_59 - _Z22spline_backward_kernelPKfS0_Pfiiii)
        .other          _Z22spline_backward_kernelPKfS0_Pfiiii,@"STO_CUDA_ENTRY STV_DEFAULT"
_Z22spline_backward_kernelPKfS0_Pfiiii:
.text._Z22spline_backward_kernelPKfS0_Pfiiii:
[----:B------:R-:W-:Y:S01]  /*0000*/  LDC R1, c[0x0][0x37c] ;  /* 0x0000df00ff017b82 */ /* 0x000fe20000000800 */
[----:B------:R-:W0:Y:S07]  /*0010*/  S2R R9, SR_TID.X ;  /* 0x0000000000097919 */ /* 0x000e2e0000002100 */
[----:B------:R-:W1:Y:S01]  /*0020*/  S2UR UR10, SR_CTAID.X ;  /* 0x00000000000a79c3 */ /* 0x000e620000002500 */
[----:B------:R-:W0:Y:S07]  /*0030*/  LDCU UR4, c[0x0][0x3a0] ;  /* 0x00007400ff0477ac */ /* 0x000e2e0008000800 */
[----:B------:R-:W1:Y:S01]  /*0040*/  LDC R8, c[0x0][0x39c] ;  /* 0x0000e700ff087b82 */ /* 0x000e620000000800 */
[----:B0-----:R-:W-:-:S04]  /*0050*/  ISETP.GE.AND P0, PT, R9, UR4, PT ;  /* 0x0000000409007c0c */ /* 0x001fc8000bf06270 */
[----:B-1----:R-:W-:-:S13]  /*0060*/  ISETP.LT.OR P0, PT, R8, UR10, P0 ;  /* 0x0000000a08007c0c */ /* 0x002fda0008701670 */
[----:B------:R-:W-:Y:S05]  /*0070*/  @P0 EXIT ;  /* 0x000000000000094d */ /* 0x000fea0003800000 */
[----:B------:R-:W0:Y:S01]  /*0080*/  LDCU UR4, c[0x0][0x3a4] ;  /* 0x00007480ff0477ac */ /* 0x000e220008000800 */
[----:B------:R-:W-:Y:S01]  /*0090*/  HFMA2 R11, -RZ, RZ, 0, 0 ;  /* 0x00000000ff0b7431 */ /* 0x000fe200000001ff */
[----:B------:R-:W1:Y:S01]  /*00a0*/  LDCU UR5, c[0x0][0x398] ;  /* 0x00007300ff0577ac */ /* 0x000e620008000800 */
[----:B------:R-:W2:Y:S01]  /*00b0*/  LDCU.64 UR12, c[0x0][0x358] ;  /* 0x00006b00ff0c77ac */ /* 0x000ea20008000a00 */
[----:B0-----:R-:W-:-:S04]  /*00c0*/  UISETP.GE.AND UP0, UPT, UR4, 0x1, UPT ;  /* 0x000000010400788c */ /* 0x001fc8000bf06270 */
[----:B-1----:R-:W-:-:S09]  /*00d0*/  UISETP.LT.OR UP0, UPT, UR5, 0x1, !UP0 ;  /* 0x000000010500788c */ /* 0x002fd2000c701670 */
[----:B--2---:R-:W-:Y:S05]  /*00e0*/  BRA.U UP0, `(.L_x_0) ;  /* 0x0000000900e87547 */ /* 0x004fea000b800000 */
[----:B------:R-:W0:Y:S01]  /*00f0*/  LDCU.64 UR8, c[0x0][0x380] ;  /* 0x00007000ff0877ac */ /* 0x000e220008000a00 */
[----:B------:R-:W-:Y:S01]  /*0100*/  VIADD R2, R8, 0xfffffffe ;  /* 0xfffffffe08027836 */ /* 0x000fe20000000000 */
[----:B------:R-:W-:Y:S01]  /*0110*/  I2FP.F32.U32 R8, R8 ;  /* 0x0000000800087245 */ /* 0x000fe20000201000 */
[----:B------:R-:W-:Y:S01]  /*0120*/  ULOP3.LUT UR6, UR4, 0x7ffffffe, URZ, 0xc0, !UPT ;  /* 0x7ffffffe04067892 */ /* 0x000fe2000f8ec0ff */
[----:B------:R-:W-:Y:S01]  /*0130*/  MOV R11, RZ ;  /* 0x000000ff000b7202 */ /* 0x000fe20000000f00 */
[----:B------:R-:W-:-:S06]  /*0140*/  UIADD3 UR4, UPT, UPT, UR4, -0x1, URZ ;  /* 0xffffffff04047890 */ /* 0x000fcc000fffe0ff */
[----:B------:R-:W-:Y:S01]  /*0150*/  I2FP.F32.S32 R3, UR4 ;  /* 0x0000000400037c45 */ /* 0x000fe20008201400 */
[----:B------:R-:W-:Y:S01]  /*0160*/  UMOV UR4, URZ ;  /* 0x000000ff00047c82 */ /* 0x000fe20008000000 */
[----:B0-----:R-:W-:-:S04]  /*0170*/  UIADD3 UR7, UP0, UPT, UR8, 0x4, URZ ;  /* 0x0000000408077890 */ /* 0x001fc8000ff1e0ff */
[----:B------:R-:W-:-:S12]  /*0180*/  UIADD3.X UR8, UPT, UPT, URZ, UR9, URZ, UP0, !UPT ;  /* 0x00000009ff087290 */ /* 0x000fd800087fe4ff */
.L_x_18:
[----:B0-----:R-:W0:Y:S01]  /*0190*/  LDC.64 R12, c[0x0][0x3a0] ;  /* 0x0000e800ff0c7b82 */ /* 0x001e220000000a00 */
[----:B------:R-:W1:Y:S07]  /*01a0*/  LDCU UR5, c[0x0][0x398] ;  /* 0x00007300ff0577ac */ /* 0x000e6e0008000800 */
[----:B------:R-:W2:Y:S01]  /*01b0*/  LDC.64 R4, c[0x0][0x388] ;  /* 0x0000e200ff047b82 */ /* 0x000ea20000000a00 */
[----:B0-----:R-:W-:Y:S01]  /*01c0*/  ISETP.NE.AND P0, PT, R13, 0x1, PT ;  /* 0x000000010d00780c */ /* 0x001fe20003f05270 */
[----:B------:R-:W-:-:S02]  /*01d0*/  IMAD R7, R12, UR4, R9 ;  /* 0x000000040c077c24 */ /* 0x000fc4000f8e0209 */
[----:B------:R-:W-:Y:S01]  /*01e0*/  IMAD R10, R13, UR4, RZ ;  /* 0x000000040d0a7c24 */ /* 0x000fe2000f8e02ff */
[----:B------:R-:W-:-:S04]  /*01f0*/  UIADD3 UR4, UPT, UPT, UR4, 0x1, URZ ;  /* 0x0000000104047890 */ /* 0x000fc8000fffe0ff */
[----:B-1----:R-:W-:Y:S01]  /*0200*/  UISETP.NE.AND UP0, UPT, UR4, UR5, UPT ;  /* 0x000000050400728c */ /* 0x002fe2000bf05270 */
[----:B--2---:R-:W-:Y:S02]  /*0210*/  IMAD.WIDE R4, R7, 0x4, R4 ;  /* 0x0000000407047825 */ /* 0x004fe400078e0204 */
[----:B------:R-:W-:Y:S02]  /*0220*/  UMOV UR5, URZ ;  /* 0x000000ff00057c82 */ /* 0x000fe40008000000 */
[----:B------:R-:W-:Y:S06]  /*0230*/  @!P0 BRA `(.L_x_1) ;  /* 0x0000000400b88947 */ /* 0x000fec0003800000 */
[----:B------:R-:W0:Y:S01]  /*0240*/  LDC.64 R6, c[0x0][0x380] ;  /* 0x0000e000ff067b82 */ /* 0x000e220000000a00 */
[----:B------:R-:W-:Y:S01]  /*0250*/  MOV R13, UR8 ;  /* 0x00000008000d7c02 */ /* 0x000fe20008000f00 */
[----:B------:R-:W-:Y:S01]  /*0260*/  IMAD.U32 R12, RZ, RZ, UR7 ;  /* 0x00000007ff0c7e24 */ /* 0x000fe2000f8e00ff */
[----:B------:R-:W-:Y:S01]  /*0270*/  UMOV UR5, URZ ;  /* 0x000000ff00057c82 */ /* 0x000fe20008000000 */
[----:B------:R-:W-:Y:S02]  /*0280*/  IMAD.MOV.U32 R15, RZ, RZ, R10 ;  /* 0x000000ffff0f7224 */ /* 0x000fe400078e000a */
[----:B------:R-:W-:-:S07]  /*0290*/  IMAD.WIDE.U32 R12, R10, 0x4, R12 ;  /* 0x000000040a0c7825 */ /* 0x000fce00078e000c */
.L_x_12:
[----:B------:R-:W1:Y:S01]  /*02a0*/  MUFU.RCP R14, R3 ;  /* 0x00000003000e7308 */ /* 0x000e620000001000 */
[----:B------:R-:W-:-:S07]  /*02b0*/  I2FP.F32.U32 R0, UR5 ;  /* 0x0000000500007c45 */ /* 0x000fce0008201000 */
[----:B------:R-:W2:Y:S01]  /*02c0*/  FCHK P0, R0, R3 ;  /* 0x0000000300007302 */ /* 0x000ea20000000000 */
[----:B-1----:R-:W-:-:S04]  /*02d0*/  FFMA R17, R14, -R3, 1 ;  /* 0x3f8000000e117423 */ /* 0x002fc80000000803 */
[----:B------:R-:W-:-:S04]  /*02e0*/  FFMA R17, R14, R17, R14 ;  /* 0x000000110e117223 */ /* 0x000fc8000000000e */
[----:B------:R-:W-:-:S04]  /*02f0*/  FFMA R14, R0, R17, RZ ;  /* 0x00000011000e7223 */ /* 0x000fc800000000ff */
[----:B------:R-:W-:-:S04]  /*0300*/  FFMA R16, R14, -R3, R0 ;  /* 0x800000030e107223 */ /* 0x000fc80000000000 */
[----:B------:R-:W-:Y:S01]  /*0310*/  FFMA R17, R17, R16, R14 ;  /* 0x0000001011117223 */ /* 0x000fe2000000000e */
[----:B--2---:R-:W-:Y:S06]  /*0320*/  @!P0 BRA `(.L_x_2) ;  /* 0x00000000000c8947 */ /* 0x004fec0003800000 */
[----:B------:R-:W-:-:S07]  /*0330*/  MOV R14, 0x350 ;  /* 0x00000350000e7802 */ /* 0x000fce0000000f00 */
[----:B0-----:R-:W-:Y:S05]  /*0340*/  CALL.REL.NOINC `($__internal_0_$__cuda_sm3x_div_rn_noftz_f32_slowpath) ;  /* 0x0000000800687944 */ /* 0x001fea0003c00000 */
[----:B------:R-:W-:-:S07]  /*0350*/  MOV R17, R0 ;  /* 0x0000000000117202 */ /* 0x000fce0000000f00 */
.L_x_2:
[----:B------:R-:W-:-:S04]  /*0360*/  FMUL R19, R17, R8 ;  /* 0x0000000811137220 */ /* 0x000fc80000400000 */
[----:B------:R-:W1:Y:S02]  /*0370*/  F2I.FLOOR.NTZ R17, R19 ;  /* 0x0000001300117305 */ /* 0x000e640000207100 */
[----:B-1----:R-:W-:-:S04]  /*0380*/  VIMNMX R17, PT, PT, R17, R2, PT ;  /* 0x0000000211117248 */ /* 0x002fc80003fe0100 */
[----:B------:R-:W-:-:S04]  /*0390*/  VIMNMX R17, PT, PT, R17, 0x1, !PT ;  /* 0x0000000111117848 */ /* 0x000fc80007fe0100 */
[C---:B------:R-:W-:Y:S01]  /*03a0*/  IADD3 R14, PT, PT, R17.reuse, -0x1, RZ ;  /* 0xffffffff110e7810 */ /* 0x040fe20007ffe0ff */
[----:B------:R-:W-:-:S05]  /*03b0*/  VIADD R0, R17, 0x2 ;  /* 0x0000000211007836 */ /* 0x000fca0000000000 */
[----:B------:R-:W-:-:S04]  /*03c0*/  ISETP.LT.U32.AND P0, PT, R0, UR10, PT ;  /* 0x0000000a00007c0c */ /* 0x000fc8000bf01070 */
[----:B------:R-:W-:-:S13]  /*03d0*/  ISETP.GT.OR P0, PT, R14, UR10, P0 ;  /* 0x0000000a0e007c0c */ /* 0x000fda0008704670 */
[----:B------:R-:W-:Y:S05]  /*03e0*/  @P0 BRA `(.L_x_3) ;  /* 0x00000000006c0947 */ /* 0x000fea0003800000 */
[----:B------:R-:W-:Y:S02]  /*03f0*/  ISETP.NE.AND P0, PT, R14, UR10, PT ;  /* 0x0000000a0e007c0c */ /* 0x000fe4000bf05270 */
[----:B------:R-:W-:-:S05]  /*0400*/  I2FP.F32.U32 R0, R17 ;  /* 0x0000001100007245 */ /* 0x000fca0000201000 */
[----:B------:R-:W-:-:S04]  /*0410*/  FADD R19, R19, -R0 ;  /* 0x8000000013137221 */ /* 0x000fc80000000000 */
[----:B------:R-:W-:-:S04]  /*0420*/  FMUL R21, R19, R19 ;  /* 0x0000001313157220 */ /* 0x000fc80000400000 */
[----:B------:R-:W-:Y:S01]  /*0430*/  FMUL R23, R19, R21 ;  /* 0x0000001513177220 */ /* 0x000fe20000400000 */
[----:B------:R-:W-:Y:S06]  /*0440*/  @!P0 BRA `(.L_x_4) ;  /* 0x0000000000388947 */ /* 0x000fec0003800000 */
[----:B------:R-:W-:-:S13]  /*0450*/  ISETP.NE.AND P0, PT, R17, UR10, PT ;  /* 0x0000000a11007c0c */ /* 0x000fda000bf05270 */
[----:B------:R-:W-:Y:S05]  /*0460*/  @!P0 BRA `(.L_x_5) ;  /* 0x0000000000208947 */ /* 0x000fea0003800000 */
[----:B------:R-:W-:-:S05]  /*0470*/  VIADD R0, R17, 0x1 ;  /* 0x0000000111007836 */ /* 0x000fca0000000000 */
[----:B------:R-:W-:-:S13]  /*0480*/  ISETP.NE.AND P0, PT, R0, UR10, PT ;  /* 0x0000000a00007c0c */ /* 0x000fda000bf05270 */
[----:B------:R-:W-:Y:S01]  /*0490*/  @!P0 FMUL R14, R23, -1.5 ;  /* 0xbfc00000170e8820 */ /* 0x000fe20000400000 */
[----:B------:R-:W-:-:S03]  /*04a0*/  @P0 FMUL R0, R21, 0.5 ;  /* 0x3f00000015000820 */ /* 0x000fc60000400000 */
[----:B------:R-:W-:Y:S01]  /*04b0*/  @!P0 FFMA R14, R21, 2, R14 ;  /* 0x40000000150e8823 */ /* 0x000fe2000000000e */
[----:B------:R-:W-:-:S03]  /*04c0*/  @P0 FFMA R0, R23, 0.5, -R0 ;  /* 0x3f00000017000823 */ /* 0x000fc60000000800 */
[----:B------:R-:W-:Y:S01]  /*04d0*/  @!P0 FFMA R0, R19, 0.5, R14 ;  /* 0x3f00000013008823 */ /* 0x000fe2000000000e */
[----:B------:R-:W-:Y:S06]  /*04e0*/  BRA `(.L_x_6) ;  /* 0x0000000000187947 */ /* 0x000fec0003800000 */
.L_x_5:
[----:B------:R-:W-:-:S04]  /*04f0*/  FMUL R0, R21, -2.5 ;  /* 0xc020000015007820 */ /* 0x000fc80000400000 */
[----:B------:R-:W-:-:S04]  /*0500*/  FFMA R0, R23, 1.5, R0 ;  /* 0x3fc0000017007823 */ /* 0x000fc80000000000 */
[----:B------:R-:W-:Y:S01]  /*0510*/  FADD R0, R0, 1 ;  /* 0x3f80000000007421 */ /* 0x000fe20000000000 */
[----:B------:R-:W-:Y:S06]  /*0520*/  BRA `(.L_x_6) ;  /* 0x0000000000087947 */ /* 0x000fec0003800000 */
.L_x_4:
[----:B------:R-:W-:-:S04]  /*0530*/  FFMA R0, R23, -0.5, R21 ;  /* 0xbf00000017007823 */ /* 0x000fc80000000015 */
[----:B------:R-:W-:-:S07]  /*0540*/  FFMA R0, R19, -0.5, R0 ;  /* 0xbf00000013007823 */ /* 0x000fce0000000000 */
.L_x_6:
[----:B0-----:R-:W-:Y:S01]  /*0550*/  IMAD.WIDE.U32 R16, R15, 0x4, R6 ;  /* 0x000000040f107825 */ /* 0x001fe200078e0006 */
[----:B------:R-:W2:Y:S05]  /*0560*/  LDG.E.CONSTANT R19, desc[UR12][R4.64] ;  /* 0x0000000c04137981 */ /* 0x000eaa000c1e9900 */
[----:B------:R-:W2:Y:S02]  /*0570*/  LDG.E.CONSTANT R16, desc[UR12][R16.64] ;  /* 0x0000000c10107981 */ /* 0x000ea4000c1e9900 */
[----:B--2---:R-:W-:-:S04]  /*0580*/  FMUL R14, R16, R19 ;  /* 0x00000013100e7220 */ /* 0x004fc80000400000 */
[----:B------:R-:W-:-:S07]  /*0590*/  FFMA R11, R14, R0, R11 ;  /* 0x000000000e0b7223 */ /* 0x000fce000000000b */
.L_x_3:
[----:B------:R-:W1:Y:S01]  /*05a0*/  MUFU.RCP R0, R3 ;  /* 0x0000000300007308 */ /* 0x000e620000001000 */
[----:B------:R-:W-:-:S06]  /*05b0*/  UIADD3 UR9, UPT, UPT, UR5, 0x1, URZ ;  /* 0x0000000105097890 */ /* 0x000fcc000fffe0ff */
[----:B------:R-:W-:-:S04]  /*05c0*/  I2FP.F32.U32 R19, UR9 ;  /* 0x0000000900137c45 */ /* 0x000fc80008201000 */
[----:B------:R-:W2:Y:S01]  /*05d0*/  FCHK P0, R19, R3 ;  /* 0x0000000313007302 */ /* 0x000ea20000000000 */
[----:B-1----:R-:W-:-:S04]  /*05e0*/  FFMA R17, R0, -R3, 1 ;  /* 0x3f80000000117423 */ /* 0x002fc80000000803 */
[----:B------:R-:W-:-:S04]  /*05f0*/  FFMA R0, R0, R17, R0 ;  /* 0x0000001100007223 */ /* 0x000fc80000000000 */
[----:B------:R-:W-:-:S04]  /*0600*/  FFMA R14, R0, R19, RZ ;  /* 0x00000013000e7223 */ /* 0x000fc800000000ff */
[----:B------:R-:W-:-:S04]  /*0610*/  FFMA R17, R14, -R3, R19 ;  /* 0x800000030e117223 */ /* 0x000fc80000000013 */
[----:B------:R-:W-:Y:S01]  /*0620*/  FFMA R17, R0, R17, R14 ;  /* 0x0000001100117223 */ /* 0x000fe2000000000e */
[----:B--2---:R-:W-:Y:S06]  /*0630*/  @!P0 BRA `(.L_x_7) ;  /* 0x0000000000108947 */ /* 0x004fec0003800000 */
[----:B------:R-:W-:Y:S02]  /*0640*/  MOV R0, R19 ;  /* 0x0000001300007202 */ /* 0x000fe40000000f00 */
[----:B------:R-:W-:-:S07]  /*0650*/  MOV R14, 0x670 ;  /* 0x00000670000e7802 */ /* 0x000fce0000000f00 */
[----:B0-----:R-:W-:Y:S05]  /*0660*/  CALL.REL.NOINC `($__internal_0_$__cuda_sm3x_div_rn_noftz_f32_slowpath) ;  /* 0x0000000400a07944 */ /* 0x001fea0003c00000 */
[----:B------:R-:W-:-:S07]  /*0670*/  IMAD.MOV.U32 R17, RZ, RZ, R0 ;  /* 0x000000ffff117224 */ /* 0x000fce00078e0000 */
.L_x_7:
[----:B------:R-:W-:-:S04]  /*0680*/  FMUL R19, R17, R8 ;  /* 0x0000000811137220 */ /* 0x000fc80000400000 */
[----:B------:R-:W1:Y:S02]  /*0690*/  F2I.FLOOR.NTZ R17, R19 ;  /* 0x0000001300117305 */ /* 0x000e640000207100 */
[----:B-1----:R-:W-:-:S04]  /*06a0*/  VIMNMX R17, PT, PT, R17, R2, PT ;  /* 0x0000000211117248 */ /* 0x002fc80003fe0100 */
[----:B------:R-:W-:-:S04]  /*06b0*/  VIMNMX R17, PT, PT, R17, 0x1, !PT ;  /* 0x0000000111117848 */ /* 0x000fc80007fe0100 */
[C---:B------:R-:W-:Y:S01]  /*06c0*/  IADD3 R0, PT, PT, R17.reuse, 0x2, RZ ;  /* 0x0000000211007810 */ /* 0x040fe20007ffe0ff */
[----:B------:R-:W-:-:S03]  /*06d0*/  VIADD R14, R17, 0xffffffff ;  /* 0xffffffff110e7836 */ /* 0x000fc60000000000 */
        /* <DEDUP_REMOVED lines=11> */
[----:B------:R-:W-:-:S04]  /*0790*/  IADD3 R0, PT, PT, R17, 0x1, RZ ;  /* 0x0000000111007810 */ /* 0x000fc80007ffe0ff */
[----:B------:R-:W-:-:S13]  /*07a0*/  ISETP.NE.AND P0, PT, R0, UR10, PT ;  /* 0x0000000a00007c0c */ /* 0x000fda000bf05270 */
[----:B------:R-:W-:Y:S01]  /*07b0*/  @!P0 FMUL R14, R23, -1.5 ;  /* 0xbfc00000170e8820 */ /* 0x000fe20000400000 */
[----:B------:R-:W-:-:S03]  /*07c0*/  @P0 FMUL R0, R21, 0.5 ;  /* 0x3f00000015000820 */ /* 0x000fc60000400000 */
[----:B------:R-:W-:Y:S01]  /*07d0*/  @!P0 FFMA R14, R21, 2, R14 ;  /* 0x40000000150e8823 */ /* 0x000fe2000000000e */
[----:B------:R-:W-:-:S03]  /*07e0*/  @P0 FFMA R0, R23, 0.5, -R0 ;  /* 0x3f00000017000823 */ /* 0x000fc60000000800 */
[----:B------:R-:W-:Y:S01]  /*07f0*/  @!P0 FFMA R0, R19, 0.5, R14 ;  /* 0x3f00000013008823 */ /* 0x000fe2000000000e */
[----:B------:R-:W-:Y:S06]  /*0800*/  BRA `(.L_x_11) ;  /* 0x0000000000187947 */ /* 0x000fec0003800000 */
.L_x_10:
[----:B------:R-:W-:-:S04]  /*0810*/  FMUL R0, R21, -2.5 ;  /* 0xc020000015007820 */ /* 0x000fc80000400000 */
[----:B------:R-:W-:-:S04]  /*0820*/  FFMA R0, R23, 1.5, R0 ;  /* 0x3fc0000017007823 */ /* 0x000fc80000000000 */
[----:B------:R-:W-:Y:S01]  /*0830*/  FADD R0, R0, 1 ;  /* 0x3f80000000007421 */ /* 0x000fe20000000000 */
[----:B------:R-:W-:Y:S06]  /*0840*/  BRA `(.L_x_11) ;  /* 0x0000000000087947 */ /* 0x000fec0003800000 */
.L_x_9:
[----:B------:R-:W-:-:S04]  /*0850*/  FFMA R0, R23, -0.5, R21 ;  /* 0xbf00000017007823 */ /* 0x000fc80000000015 */
[----:B------:R-:W-:-:S07]  /*0860*/  FFMA R0, R19, -0.5, R0 ;  /* 0xbf00000013007823 */ /* 0x000fce0000000000 */
.L_x_11:
[----:B------:R-:W2:Y:S04]  /*0870*/  LDG.E.CONSTANT R17, desc[UR12][R4.64] ;  /* 0x0000000c04117981 */ /* 0x000ea8000c1e9900 */
[----:B------:R-:W2:Y:S02]  /*0880*/  LDG.E.CONSTANT R14, desc[UR12][R12.64] ;  /* 0x0000000c0c0e7981 */ /* 0x000ea4000c1e9900 */
[----:B--2---:R-:W-:-:S04]  /*0890*/  FMUL R14, R17, R14 ;  /* 0x0000000e110e7220 */ /* 0x004fc80000400000 */
[----:B------:R-:W-:-:S07]  /*08a0*/  FFMA R11, R14, R0, R11 ;  /* 0x000000000e0b7223 */ /* 0x000fce000000000b */
.L_x_8:
[----:B------:R-:W-:Y:S01]  /*08b0*/  UIADD3 UR5, UPT, UPT, UR5, 0x2, URZ ;  /* 0x0000000205057890 */ /* 0x000fe2000fffe0ff */
[----:B------:R-:W-:Y:S01]  /*08c0*/  IADD3 R12, P0, PT, R12, 0x8, RZ ;  /* 0x000000080c0c7810 */ /* 0x000fe20007f1e0ff */
[----:B------:R-:W-:Y:S02]  /*08d0*/  VIADD R15, R15, 0x2 ;  /* 0x000000020f0f7836 */ /* 0x000fe40000000000 */
[----:B------:R-:W-:Y:S01]  /*08e0*/  UISETP.NE.AND UP1, UPT, UR5, UR6, UPT ;  /* 0x000000060500728c */ /* 0x000fe2000bf25270 */
[----:B------:R-:W-:-:S08]  /*08f0*/  IADD3.X R13, PT, PT, RZ, R13, RZ, P0, !PT ;  /* 0x0000000dff0d7210 */ /* 0x000fd000007fe4ff */
[----:B------:R-:W-:Y:S05]  /*0900*/  BRA.U UP1, `(.L_x_12) ;  /* 0xfffffff901647547 */ /* 0x000fea000b83ffff */
[----:B------:R-:W-:-:S05]  /*0910*/  UMOV UR5, UR6 ;  /* 0x0000000600057c82 */ /* 0x000fca0008000000 */
.L_x_1:
[----:B------:R-:W1:Y:S02]  /*0920*/  LDCU UR9, c[0x0][0x3a4] ;  /* 0x00007480ff0977ac */ /* 0x000e640008000800 */
[----:B-1----:R-:W-:-:S09]  /*0930*/  ULOP3.LUT UP1, URZ, UR9, 0x1, URZ, 0xc0, !UPT ;  /* 0x0000000109ff7892 */ /* 0x002fd2000f82c0ff */
[----:B------:R-:W-:Y:S05]  /*0940*/  BRA.U !UP1, `(.L_x_13) ;  /* 0x0000000109cc7547 */ /* 0x000fea000b800000 */
[----:B------:R-:W0:Y:S01]  /*0950*/  MUFU.RCP R0, R3 ;  /* 0x0000000300007308 */ /* 0x000e220000001000 */
[----:B------:R-:W-:-:S07]  /*0960*/  I2FP.F32.U32 R13, UR5 ;  /* 0x00000005000d7c45 */ /* 0x000fce0008201000 */
[----:B------:R-:W1:Y:S01]  /*0970*/  FCHK P0, R13, R3 ;  /* 0x000000030d007302 */ /* 0x000e620000000000 */
[----:B0-----:R-:W-:-:S04]  /*0980*/  FFMA R7, R0, -R3, 1 ;  /* 0x3f80000000077423 */ /* 0x001fc80000000803 */
[----:B------:R-:W-:-:S04]  /*0990*/  FFMA R0, R0, R7, R0 ;  /* 0x0000000700007223 */ /* 0x000fc80000000000 */
[----:B------:R-:W-:-:S04]  /*09a0*/  FFMA R6, R0, R13, RZ ;  /* 0x0000000d00067223 */ /* 0x000fc800000000ff */
[----:B------:R-:W-:-:S04]  /*09b0*/  FFMA R7, R6, -R3, R13 ;  /* 0x8000000306077223 */ /* 0x000fc8000000000d */
[----:B------:R-:W-:Y:S01]  /*09c0*/  FFMA R7, R0, R7, R6 ;  /* 0x0000000700077223 */ /* 0x000fe20000000006 */
[----:B-1----:R-:W-:Y:S06]  /*09d0*/  @!P0 BRA `(.L_x_14) ;  /* 0x0000000000108947 */ /* 0x002fec0003800000 */
[----:B------:R-:W-:Y:S01]  /*09e0*/  IMAD.MOV.U32 R0, RZ, RZ, R13 ;  /* 0x000000ffff007224 */ /* 0x000fe200078e000d */
[----:B------:R-:W-:-:S07]  /*09f0*/  MOV R14, 0xa10 ;  /* 0x00000a10000e7802 */ /* 0x000fce0000000f00 */
[----:B------:R-:W-:Y:S05]  /*0a00*/  CALL.REL.NOINC `($__internal_0_$__cuda_sm3x_div_rn_noftz_f32_slowpath) ;  /* 0x0000000000b87944 */ /* 0x000fea0003c00000 */
[----:B------:R-:W-:-:S07]  /*0a10*/  MOV R7, R0 ;  /* 0x0000000000077202 */ /* 0x000fce0000000f00 */
.L_x_14:
[----:B------:R-:W-:-:S04]  /*0a20*/  FMUL R13, R7, R8 ;  /* 0x00000008070d7220 */ /* 0x000fc80000400000 */
[----:B------:R-:W0:Y:S02]  /*0a30*/  F2I.FLOOR.NTZ R7, R13 ;  /* 0x0000000d00077305 */ /* 0x000e240000207100 */
[----:B0-----:R-:W-:-:S04]  /*0a40*/  VIMNMX R7, PT, PT, R7, R2, PT ;  /* 0x0000000207077248 */ /* 0x001fc80003fe0100 */
        /* <DEDUP_REMOVED lines=22> */
.L_x_16:
[----:B------:R-:W-:-:S04]  /*0bb0*/  FMUL R0, R15, -2.5 ;  /* 0xc02000000f007820 */ /* 0x000fc80000400000 */
[----:B------:R-:W-:-:S04]  /*0bc0*/  FFMA R0, R17, 1.5, R0 ;  /* 0x3fc0000011007823 */ /* 0x000fc80000000000 */
[----:B------:R-:W-:Y:S01]  /*0bd0*/  FADD R0, R0, 1 ;  /* 0x3f80000000007421 */ /* 0x000fe20000000000 */
[----:B------:R-:W-:Y:S06]  /*0be0*/  BRA `(.L_x_17) ;  /* 0x0000000000087947 */ /* 0x000fec0003800000 */
.L_x_15:
[----:B------:R-:W-:-:S04]  /*0bf0*/  FFMA R0, R17, -0.5, R15 ;  /* 0xbf00000011007823 */ /* 0x000fc8000000000f */
[----:B------:R-:W-:-:S07]  /*0c00*/  FFMA R0, R13, -0.5, R0 ;  /* 0xbf0000000d007823 */ /* 0x000fce0000000000 */
.L_x_17:
[----:B------:R-:W0:Y:S01]  /*0c10*/  LDC.64 R6, c[0x0][0x380] ;  /* 0x0000e000ff067b82 */ /* 0x000e220000000a00 */
[----:B------:R-:W-:Y:S01]  /*0c20*/  IADD3 R13, PT, PT, R10, UR5, RZ ;  /* 0x000000050a0d7c10 */ /* 0x000fe2000fffe0ff */
[----:B------:R-:W2:Y:S04]  /*0c30*/  LDG.E.CONSTANT R5, desc[UR12][R4.64] ;  /* 0x0000000c04057981 */ /* 0x000ea8000c1e9900 */
[----:B0-----:R-:W-:-:S06]  /*0c40*/  IMAD.WIDE.U32 R6, R13, 0x4, R6 ;  /* 0x000000040d067825 */ /* 0x001fcc00078e0006 */
[----:B------:R-:W2:Y:S02]  /*0c50*/  LDG.E.CONSTANT R6, desc[UR12][R6.64] ;  /* 0x0000000c06067981 */ /* 0x000ea4000c1e9900 */
[----:B--2---:R-:W-:-:S04]  /*0c60*/  FMUL R10, R5, R6 ;  /* 0x00000006050a7220 */ /* 0x004fc80000400000 */
[----:B------:R-:W-:-:S07]  /*0c70*/  FFMA R11, R10, R0, R11 ;  /* 0x000000000a0b7223 */ /* 0x000fce000000000b */
.L_x_13:
[----:B------:R-:W-:Y:S05]  /*0c80*/  BRA.U UP0, `(.L_x_18) ;  /* 0xfffffff500407547 */ /* 0x000fea000b83ffff */
.L_x_0:
[----:B------:R-:W1:Y:S08]  /*0c90*/  LDC R0, c[0x0][0x3a0] ;  /* 0x0000e800ff007b82 */ /* 0x000e700000000800 */
[----:B------:R-:W2:Y:S01]  /*0ca0*/  LDC.64 R2, c[0x0][0x390] ;  /* 0x0000e400ff027b82 */ /* 0x000ea20000000a00 */
[----:B-1----:R-:W-:-:S04]  /*0cb0*/  IMAD R9, R0, UR10, R9 ;  /* 0x0000000a00097c24 */ /* 0x002fc8000f8e0209 */
[----:B--2---:R-:W-:-:S05]  /*0cc0*/  IMAD.WIDE R2, R9, 0x4, R2 ;  /* 0x0000000409027825 */ /* 0x004fca00078e0202 */
[----:B------:R-:W-:Y:S01]  /*0cd0*/  REDG.E.ADD.F32.FTZ.RN.STRONG.GPU desc[UR12][R2.64], R11 ;  /* 0x0000000b020079a6 */ /* 0x000fe2000c12f30c */
[----:B------:R-:W-:Y:S05]  /*0ce0*/  EXIT ;  /* 0x000000000000794d */ /* 0x000fea0003800000 */
        .weak           $__internal_0_$__cuda_sm3x_div_rn_noftz_f32_slowpath
        .type           $__internal_0_$__cuda_sm3x_div_rn_noftz_f32_slowpath,@function
        .size           $__internal_0_$__cuda_sm3x_div_rn_noftz_f32_slowpath,(.L_x_59 - $__internal_0_$__cuda_sm3x_div_rn_noftz_f32_slowpath)
$__internal_0_$__cuda_sm3x_div_rn_noftz_f32_slowpath:
[--C-:B------:R-:W-:Y:S01]  /*0cf0*/  SHF.R.U32.HI R16, RZ, 0x17, R3.reuse ;  /* 0x00000017ff107819 */ /* 0x100fe20000011603 */
[----:B------:R-:W-:Y:S01]  /*0d00*/  IMAD.MOV.U32 R19, RZ, RZ, R3 ;  /* 0x000000ffff137224 */ /* 0x000fe200078e0003 */
[----:B------:R-:W-:Y:S02]  /*0d10*/  SHF.R.U32.HI R17, RZ, 0x17, R0 ;  /* 0x00000017ff117819 */ /* 0x000fe40000011600 */
[----:B------:R-:W-:Y:S02]  /*0d20*/  LOP3.LUT R16, R16, 0xff, RZ, 0xc0, !PT ;  /* 0x000000ff10107812 */ /* 0x000fe400078ec0ff */
[----:B------:R-:W-:-:S03]  /*0d30*/  LOP3.LUT R23, R17, 0xff, RZ, 0xc0, !PT ;  /* 0x000000ff11177812 */ /* 0x000fc600078ec0ff */
[----:B------:R-:W-:Y:S01]  /*0d40*/  VIADD R20, R16, 0xffffffff ;  /* 0xffffffff10147836 */ /* 0x000fe20000000000 */
[----:B------:R-:W-:-:S04]  /*0d50*/  IADD3 R18, PT, PT, R23, -0x1, RZ ;  /* 0xffffffff17127810 */ /* 0x000fc80007ffe0ff */
[----:B------:R-:W-:-:S04]  /*0d60*/  ISETP.GT.U32.AND P0, PT, R20, 0xfd, PT ;  /* 0x000000fd1400780c */ /* 0x000fc80003f04070 */
[----:B------:R-:W-:-:S13]  /*0d70*/  ISETP.GT.U32.OR P0, PT, R18, 0xfd, P0 ;  /* 0x000000fd1200780c */ /* 0x000fda0000704470 */
[----:B------:R-:W-:Y:S01]  /*0d80*/  @!P0 MOV R17, RZ ;  /* 0x000000ff00118202 */ /* 0x000fe20000000f00 */
[----:B------:R-:W-:Y:S06]  /*0d90*/  @!P0 BRA `(.L_x_19) ;  /* 0x00000000005c8947 */ /* 0x000fec0003800000 */
[----:B------:R-:W-:Y:S02]  /*0da0*/  FSETP.GTU.FTZ.AND P0, PT, |R0|, +INF , PT ;  /* 0x7f8000000000780b */ /* 0x000fe40003f1c200 */
[----:B------:R-:W-:-:S04]  /*0db0*/  FSETP.GTU.FTZ.AND P1, PT, |R3|, +INF , PT ;  /* 0x7f8000000300780b */ /* 0x000fc80003f3c200 */
[----:B------:R-:W-:-:S13]  /*0dc0*/  PLOP3.LUT P0, PT, P0, P1, PT, 0xf8, 0x8f ;  /* 0x00000000008f781c */ /* 0x000fda0000703f70 */
[----:B------:R-:W-:Y:S05]  /*0dd0*/  @P0 BRA `(.L_x_20) ;  /* 0x0000000400440947 */ /* 0x000fea0003800000 */
[----:B------:R-:W-:-:S13]  /*0de0*/  LOP3.LUT P0, RZ, R19, 0x7fffffff, R0, 0xc8, !PT ;  /* 0x7fffffff13ff7812 */ /* 0x000fda000780c800 */
[----:B------:R-:W-:Y:S05]  /*0df0*/  @!P0 BRA `(.L_x_21) ;  /* 0x0000000400348947 */ /* 0x000fea0003800000 */
[C---:B------:R-:W-:Y:S02]  /*0e00*/  FSETP.NEU.FTZ.AND P2, PT, |R0|.reuse, +INF , PT ;  /* 0x7f8000000000780b */ /* 0x040fe40003f5d200 */
[----:B------:R-:W-:Y:S02]  /*0e10*/  FSETP.NEU.FTZ.AND P1, PT, |R3|, +INF , PT ;  /* 0x7f8000000300780b */ /* 0x000fe40003f3d200 */
[----:B------:R-:W-:-:S11]  /*0e20*/  FSETP.NEU.FTZ.AND P0, PT, |R0|, +INF , PT ;  /* 0x7f8000000000780b */ /* 0x000fd60003f1d200 */
[----:B------:R-:W-:Y:S05]  /*0e30*/  @!P1 BRA !P2, `(.L_x_21) ;  /* 0x0000000400249947 */ /* 0x000fea0005000000 */
[----:B------:R-:W-:-:S04]  /*0e40*/  LOP3.LUT P2, RZ, R0, 0x7fffffff, RZ, 0xc0, !PT ;  /* 0x7fffffff00ff7812 */ /* 0x000fc8000784c0ff */
[----:B------:R-:W-:-:S13]  /*0e50*/  PLOP3.LUT P1, PT, P1, P2, PT, 0x2f, 0xf2 ;  /* 0x0000000000f2781c */ /* 0x000fda0000f24577 */
[----:B------:R-:W-:Y:S05]  /*0e60*/  @P1 BRA `(.L_x_22) ;  /* 0x0000000400101947 */ /* 0x000fea0003800000 */
[----:B------:R-:W-:-:S04]  /*0e70*/  LOP3.LUT P1, RZ, R19, 0x7fffffff, RZ, 0xc0, !PT ;  /* 0x7fffffff13ff7812 */ /* 0x000fc8000782c0ff */
[----:B------:R-:W-:-:S13]  /*0e80*/  PLOP3.LUT P0, PT, P0, P1, PT, 0x2f, 0xf2 ;  /* 0x0000000000f2781c */ /* 0x000fda0000702577 */
[----:B------:R-:W-:Y:S05]  /*0e90*/  @P0 BRA `(.L_x_23) ;  /* 0x0000000000f80947 */ /* 0x000fea0003800000 */
[----:B------:R-:W-:Y:S02]  /*0ea0*/  ISETP.GE.AND P0, PT, R18, RZ, PT ;  /* 0x000000ff1200720c */ /* 0x000fe40003f06270 */
[----:B------:R-:W-:-:S11]  /*0eb0*/  ISETP.GE.AND P1, PT, R20, RZ, PT ;  /* 0x000000ff1400720c */ /* 0x000fd60003f26270 */
[----:B------:R-:W-:Y:S01]  /*0ec0*/  @P0 IMAD.MOV.U32 R17, RZ, RZ, RZ ;  /* 0x000000ffff110224 */ /* 0x000fe200078e00ff */
[----:B------:R-:W-:Y:S01]  /*0ed0*/  @!P0 MOV R17, 0xffffffc0 ;  /* 0xffffffc000118802 */ /* 0x000fe20000000f00 */
[----:B------:R-:W-:Y:S01]  /*0ee0*/  @!P0 FFMA R0, R0, 1.84467440737095516160e+19, RZ ;  /* 0x5f80000000008823 */ /* 0x000fe200000000ff */
[----:B------:R-:W-:-:S03]  /*0ef0*/  @!P1 FFMA R19, R3, 1.84467440737095516160e+19, RZ ;  /* 0x5f80000003139823 */ /* 0x000fc600000000ff */
[----:B------:R-:W-:-:S07]  /*0f00*/  @!P1 VIADD R17, R17, 0x40 ;  /* 0x0000004011119836 */ /* 0x000fce0000000000 */
.L_x_19:
[----:B------:R-:W-:Y:S01]  /*0f10*/  LEA R18, R16, 0xc0800000, 0x17 ;  /* 0xc080000010127811 */ /* 0x000fe200078eb8ff */
[----:B------:R-:W-:-:S03]  /*0f20*/  VIADD R23, R23, 0xffffff81 ;  /* 0xffffff8117177836 */ /* 0x000fc60000000000 */
[----:B------:R-:W-:Y:S01]  /*0f30*/  IADD3 R20, PT, PT, -R18, R19, RZ ;  /* 0x0000001312147210 */ /* 0x000fe20007ffe1ff */
[----:B------:R-:W-:-:S03]  /*0f40*/  IMAD R0, R23, -0x800000, R0 ;  /* 0xff80000017007824 */ /* 0x000fc600078e0200 */
[----:B------:R0:W1:Y:S01]  /*0f50*/  MUFU.RCP R19, R20 ;  /* 0x0000001400137308 */ /* 0x0000620000001000 */
[----:B------:R-:W-:Y:S01]  /*0f60*/  FADD.FTZ R21, -R20, -RZ ;  /* 0x800000ff14157221 */ /* 0x000fe20000010100 */
[----:B0-----:R-:W-:-:S04]  /*0f70*/  IADD3 R20, PT, PT, R23, 0x7f, -R16 ;  /* 0x0000007f17147810 */ /* 0x001fc80007ffe810 */
[----:B------:R-:W-:Y:S01]  /*0f80*/  IADD3 R17, PT, PT, R20, R17, RZ ;  /* 0x0000001114117210 */ /* 0x000fe20007ffe0ff */
[----:B-1----:R-:W-:-:S04]  /*0f90*/  FFMA R18, R19, R21, 1 ;  /* 0x3f80000013127423 */ /* 0x002fc80000000015 */
[----:B------:R-:W-:-:S04]  /*0fa0*/  FFMA R19, R19, R18, R19 ;  /* 0x0000001213137223 */ /* 0x000fc80000000013 */
[----:B------:R-:W-:-:S04]  /*0fb0*/  FFMA R18, R0, R19, RZ ;  /* 0x0000001300127223 */ /* 0x000fc800000000ff */
[----:B------:R-:W-:-:S04]  /*0fc0*/  FFMA R22, R21, R18, R0 ;  /* 0x0000001215167223 */ /* 0x000fc80000000000 */
[----:B------:R-:W-:-:S04]  /*0fd0*/  FFMA R18, R19, R22, R18 ;  /* 0x0000001613127223 */ /* 0x000fc80000000012 */
[----:B------:R-:W-:-:S04]  /*0fe0*/  FFMA R21, R21, R18, R0 ;  /* 0x0000001215157223 */ /* 0x000fc80000000000 */
[----:B------:R-:W-:-:S05]  /*0ff0*/  FFMA R0, R19, R21, R18 ;  /* 0x0000001513007223 */ /* 0x000fca0000000012 */
[----:B------:R-:W-:-:S04]  /*1000*/  SHF.R.U32.HI R16, RZ, 0x17, R0 ;  /* 0x00000017ff107819 */ /* 0x000fc80000011600 */
[----:B------:R-:W-:-:S05]  /*1010*/  LOP3.LUT R16, R16, 0xff, RZ, 0xc0, !PT ;  /* 0x000000ff10107812 */ /* 0x000fca00078ec0ff */
[----:B------:R-:W-:-:S05]  /*1020*/  IMAD.IADD R20, R16, 0x1, R17 ;  /* 0x0000000110147824 */ /* 0x000fca00078e0211 */
[----:B------:R-:W-:-:S04]  /*1030*/  IADD3 R16, PT, PT, R20, -0x1, RZ ;  /* 0xffffffff14107810 */ /* 0x000fc80007ffe0ff */
[----:B------:R-:W-:-:S13]  /*1040*/  ISETP.GE.U32.AND P0, PT, R16, 0xfe, PT ;  /* 0x000000fe1000780c */ /* 0x000fda0003f06070 */
[----:B------:R-:W-:Y:S05]  /*1050*/  @!P0 BRA `(.L_x_24) ;  /* 0x0000000000808947 */ /* 0x000fea0003800000 */
[----:B------:R-:W-:-:S13]  /*1060*/  ISETP.GT.AND P0, PT, R20, 0xfe, PT ;  /* 0x000000fe1400780c */ /* 0x000fda0003f04270 */
[----:B------:R-:W-:Y:S05]  /*1070*/  @P0 BRA `(.L_x_25) ;  /* 0x00000000006c0947 */ /* 0x000fea0003800000 */
[----:B------:R-:W-:-:S13]  /*1080*/  ISETP.GE.AND P0, PT, R20, 0x1, PT ;  /* 0x000000011400780c */ /* 0x000fda0003f06270 */
[----:B------:R-:W-:Y:S05]  /*1090*/  @P0 BRA `(.L_x_26) ;  /* 0x0000000000980947 */ /* 0x000fea0003800000 */
[----:B------:R-:W-:Y:S02]  /*10a0*/  ISETP.GE.AND P0, PT, R20, -0x18, PT ;  /* 0xffffffe81400780c */ /* 0x000fe40003f06270 */
[----:B------:R-:W-:-:S11]  /*10b0*/  LOP3.LUT R0, R0, 0x80000000, RZ, 0xc0, !PT ;  /* 0x8000000000007812 */ /* 0x000fd600078ec0ff */
[----:B------:R-:W-:Y:S05]  /*10c0*/  @!P0 BRA `(.L_x_26) ;  /* 0x00000000008c8947 */ /* 0x000fea0003800000 */
[CCC-:B------:R-:W-:Y:S01]  /*10d0*/  FFMA.RZ R16, R19.reuse, R21.reuse, R18.reuse ;  /* 0x0000001513107223 */ /* 0x1c0fe2000000c012 */
[C---:B------:R-:W-:Y:S02]  /*10e0*/  ISETP.NE.AND P2, PT, R20.reuse, RZ, PT ;  /* 0x000000ff1400720c */ /* 0x040fe40003f45270 */
[----:B------:R-:W-:Y:S02]  /*10f0*/  ISETP.NE.AND P1, PT, R20, RZ, PT ;  /* 0x000000ff1400720c */ /* 0x000fe40003f25270 */
[----:B------:R-:W-:Y:S01]  /*1100*/  LOP3.LUT R17, R16, 0x7fffff, RZ, 0xc0, !PT ;  /* 0x007fffff10117812 */ /* 0x000fe200078ec0ff */
[CCC-:B------:R-:W-:Y:S01]  /*1110*/  FFMA.RP R16, R19.reuse, R21.reuse, R18.reuse ;  /* 0x0000001513107223 */ /* 0x1c0fe20000008012 */
[----:B------:R-:W-:Y:S01]  /*1120*/  FFMA.RM R19, R19, R21, R18 ;  /* 0x0000001513137223 */ /* 0x000fe20000004012 */
[C---:B------:R-:W-:Y:S01]  /*1130*/  VIADD R18, R20.reuse, 0x20 ;  /* 0x0000002014127836 */ /* 0x040fe20000000000 */
[----:B------:R-:W-:Y:S02]  /*1140*/  LOP3.LUT R17, R17, 0x800000, RZ, 0xfc, !PT ;  /* 0x0080000011117812 */ /* 0x000fe400078efcff */
[----:B------:R-:W-:-:S02]  /*1150*/  IADD3 R20, PT, PT, -R20, RZ, RZ ;  /* 0x000000ff14147210 */ /* 0x000fc40007ffe1ff */
[----:B------:R-:W-:Y:S02]  /*1160*/  SHF.L.U32 R18, R17, R18, RZ ;  /* 0x0000001211127219 */ /* 0x000fe400000006ff */
[----:B------:R-:W-:Y:S02]  /*1170*/  FSETP.NEU.FTZ.AND P0, PT, R16, R19, PT ;  /* 0x000000131000720b */ /* 0x000fe40003f1d000 */
[----:B------:R-:W-:Y:S02]  /*1180*/  SEL R16, R20, RZ, P2 ;  /* 0x000000ff14107207 */ /* 0x000fe40001000000 */
[----:B------:R-:W-:Y:S02]  /*1190*/  ISETP.NE.AND P1, PT, R18, RZ, P1 ;  /* 0x000000ff1200720c */ /* 0x000fe40000f25270 */
[----:B------:R-:W-:Y:S02]  /*11a0*/  SHF.R.U32.HI R16, RZ, R16, R17 ;  /* 0x00000010ff107219 */ /* 0x000fe40000011611 */
[----:B------:R-:W-:-:S02]  /*11b0*/  PLOP3.LUT P0, PT, P0, P1, PT, 0xf8, 0x8f ;  /* 0x00000000008f781c */ /* 0x000fc40000703f70 */
[----:B------:R-:W-:Y:S02]  /*11c0*/  SHF.R.U32.HI R18, RZ, 0x1, R16 ;  /* 0x00000001ff127819 */ /* 0x000fe40000011610 */
[----:B------:R-:W-:-:S04]  /*11d0*/  SEL R17, RZ, 0x1, !P0 ;  /* 0x00000001ff117807 */ /* 0x000fc80004000000 */
[----:B------:R-:W-:-:S04]  /*11e0*/  LOP3.LUT R17, R17, 0x1, R18, 0xf8, !PT ;  /* 0x0000000111117812 */ /* 0x000fc800078ef812 */
[----:B------:R-:W-:-:S04]  /*11f0*/  LOP3.LUT R17, R17, R16, RZ, 0xc0, !PT ;  /* 0x0000001011117212 */ /* 0x000fc800078ec0ff */
[----:B------:R-:W-:-:S04]  /*1200*/  IADD3 R17, PT, PT, R18, R17, RZ ;  /* 0x0000001112117210 */ /* 0x000fc80007ffe0ff */
[----:B------:R-:W-:Y:S01]  /*1210*/  LOP3.LUT R0, R17, R0, RZ, 0xfc, !PT ;  /* 0x0000000011007212 */ /* 0x000fe200078efcff */
[----:B------:R-:W-:Y:S06]  /*1220*/  BRA `(.L_x_26) ;  /* 0x0000000000347947 */ /* 0x000fec0003800000 */
.L_x_25:
[----:B------:R-:W-:-:S04]  /*1230*/  LOP3.LUT R0, R0, 0x80000000, RZ, 0xc0, !PT ;  /* 0x8000000000007812 */ /* 0x000fc800078ec0ff */
[----:B------:R-:W-:Y:S01]  /*1240*/  LOP3.LUT R0, R0, 0x7f800000, RZ, 0xfc, !PT ;  /* 0x7f80000000007812 */ /* 0x000fe200078efcff */
[----:B------:R-:W-:Y:S06]  /*1250*/  BRA `(.L_x_26) ;  /* 0x0000000000287947 */ /* 0x000fec0003800000 */
.L_x_24:
[----:B------:R-:W-:Y:S01]  /*1260*/  IMAD R0, R17, 0x800000, R0 ;  /* 0x0080000011007824 */ /* 0x000fe200078e0200 */
[----:B------:R-:W-:Y:S06]  /*1270*/  BRA `(.L_x_26) ;  /* 0x0000000000207947 */ /* 0x000fec0003800000 */
.L_x_23:
[----:B------:R-:W-:-:S04]  /*1280*/  LOP3.LUT R0, R19, 0x80000000, R0, 0x48, !PT ;  /* 0x8000000013007812 */ /* 0x000fc800078e4800 */
[----:B------:R-:W-:Y:S01]  /*1290*/  LOP3.LUT R0, R0, 0x7f800000, RZ, 0xfc, !PT ;  /* 0x7f80000000007812 */ /* 0x000fe200078efcff */
[----:B------:R-:W-:Y:S06]  /*12a0*/  BRA `(.L_x_26) ;  /* 0x0000000000147947 */ /* 0x000fec0003800000 */
.L_x_22:
[----:B------:R-:W-:Y:S01]  /*12b0*/  LOP3.LUT R0, R19, 0x80000000, R0, 0x48, !PT ;  /* 0x8000000013007812 */ /* 0x000fe200078e4800 */
[----:B------:R-:W-:Y:S06]  /*12c0*/  BRA `(.L_x_26) ;  /* 0x00000000000c7947 */ /* 0x000fec0003800000 */
.L_x_21:
[----:B------:R-:W0:Y:S01]  /*12d0*/  MUFU.RSQ R0, -QNAN ;  /* 0xffc0000000007908 */ /* 0x000e220000001400 */
[----:B------:R-:W-:Y:S05]  /*12e0*/  BRA `(.L_x_26) ;  /* 0x0000000000047947 */ /* 0x000fea0003800000 */
.L_x_20:
[----:B------:R-:W-:-:S07]  /*12f0*/  FADD.FTZ R0, R0, R3 ;  /* 0x0000000300007221 */ /* 0x000fce0000010000 */
.L_x_26:
[----:B------:R-:W-:Y:S01]  /*1300*/  HFMA2 R17, -RZ, RZ, 0, 0 ;  /* 0x00000000ff117431 */ /* 0x000fe200000001ff */
[----:B------:R-:W-:-:S04]  /*1310*/  MOV R16, R14 ;  /* 0x0000000e00107202 */ /* 0x000fc80000000f00 */
[----:B0-----:R-:W-:Y:S05]  /*1320*/  RET.REL.NODEC R16 `(_Z22spline_backward_kernelPKfS0_Pfiiii) ;  /* 0xffffffec10347950 */ /* 0x001fea0003c3ffff */
.L_x_27:
[----:B------:R-:W-:-:S00]  /*1330*/  BRA `(.L_x_27) ;  /* 0xfffffffc00fc7947 */ /* 0x000fc0000383ffff */
[----:B------:R-:W-:-:S00]  /*1340*/  NOP ;  /* 0x0000000000007918 */ /* 0x000fc00000000000 */
        /* <DEDUP_REMOVED lines=11> */
.L_x_59:


//--------------------- .text._Z23spline_gemm_fp16_kernelPK6__halfS1_PS_iiii --------------------------
	.section	.text._Z23spline_gemm_fp16_kernelPK6__halfS1_PS_iiii,"ax",@progbits
	.align	128
        .global         _Z23spline_gemm_fp16_kernelPK6__halfS1_PS_iiii
        .type           _Z23spline_gemm_fp16_kernelPK6__halfS1_PS_iiii,@function
        .size           _Z23spline_gemm_fp16_kernelPK6__halfS1_PS_iiii,(.L_x_63 - _Z23spline_gemm_fp16_kernelPK6__halfS1_PS_iiii)
        .other          _Z23spline_gemm_fp16_kernelPK6__halfS1_PS_iiii,@"STO_CUDA_ENTRY STV_DEFAULT"
_Z23spline_gemm_fp16_kernelPK6__halfS1_PS_iiii:
.text._Z23spline_gemm_fp16_kernelPK6__halfS1_PS_iiii:
[----:B------:R-:W-:Y:S01]  /*0000*/  LDC R1, c[0x0][0x37c] ;  /* 0x0000df00ff017b82 */ /* 0x000fe20000000800 */
[----:B------:R-:W-:Y:S05]  /*0010*/  EXIT ;  /* 0x000000000000794d */ /* 0x000fea0003800000 */
.L_x_28:
        /* <DEDUP_REMOVED lines=14> */
.L_x_63:


//--------------------- .text._Z18spline_gemm_kernelPKfS0_Pfiiii --------------------------
	.section	.text._Z18spline_gemm_kernelPKfS0_Pfiiii,"ax",@progbits
	.align	128
        .global         _Z18spline_gemm_kernelPKfS0_Pfiiii
        .type           _Z18spline_gemm_kernelPKfS0_Pfiiii,@function
        .size           _Z18spline_gemm_kernelPKfS0_Pfiiii,(.L_x_60 - _Z18spline_gemm_kernelPKfS0_Pfiiii)
        .other          _Z18spline_gemm_kernelPKfS0_Pfiiii,@"STO_CUDA_ENTRY STV_DEFAULT"
_Z18spline_gemm_kernelPKfS0_Pfiiii:
.text._Z18spline_gemm_kernelPKfS0_Pfiiii:
[----:B------:R-:W-:Y:S01]  /*0000*/  LDC R1, c[0x0][0x37c] ;  /* 0x0000df00ff017b82 */ /* 0x000fe20000000800 */
[----:B------:R-:W0:Y:S07]  /*0010*/  S2R R12, SR_CTAID.X ;  /* 0x00000000000c7919 */ /* 0x000e2e0000002500 */
[----:B------:R-:W1:Y:S01]  /*0020*/  S2UR UR5, SR_CTAID.Y ;  /* 0x00000000000579c3 */ /* 0x000e620000002600 */
[----:B------:R-:W0:Y:S07]  /*0030*/  LDCU UR4, c[0x0][0x3a4] ;  /* 0x00007480ff0477ac */ /* 0x000e2e0008000800 */
[----:B------:R-:W1:Y:S01]  /*0040*/  LDC R0, c[0x0][0x398] ;  /* 0x0000e600ff007b82 */ /* 0x000e620000000800 */
[----:B0-----:R-:W-:-:S04]  /*0050*/  ISETP.GE.AND P0, PT, R12, UR4, PT ;  /* 0x000000040c007c0c */ /* 0x001fc8000bf06270 */
[----:B-1----:R-:W-:-:S13]  /*0060*/  ISETP.LE.OR P0, PT, R0, UR5, P0 ;  /* 0x0000000500007c0c */ /* 0x002fda0008703670 */
[----:B------:R-:W-:Y:S05]  /*0070*/  @P0 EXIT ;  /* 0x000000000000094d */ /* 0x000fea0003800000 */
[----:B------:R-:W-:Y:S01]  /*0080*/  UIADD3 UR4, UPT, UPT, UR4, -0x1, URZ ;  /* 0xffffffff04047890 */ /* 0x000fe2000fffe0ff */
[----:B------:R-:W-:-:S05]  /*0090*/  I2FP.F32.U32 R0, R12 ;  /* 0x0000000c00007245 */ /* 0x000fca0000201000 */
[----:B------:R-:W-:-:S04]  /*00a0*/  I2FP.F32.U32 R3, UR4 ;  /* 0x0000000400037c45 */ /* 0x000fc80008201000 */
[----:B------:R-:W0:Y:S08]  /*00b0*/  MUFU.RCP R2, R3 ;  /* 0x0000000300027308 */ /* 0x000e300000001000 */
[----:B------:R-:W1:Y:S01]  /*00c0*/  FCHK P0, R0, R3 ;  /* 0x0000000300007302 */ /* 0x000e620000000000 */
[----:B0-----:R-:W-:-:S04]  /*00d0*/  FFMA R5, -R3, R2, 1 ;  /* 0x3f80000003057423 */ /* 0x001fc80000000102 */
[----:B------:R-:W-:-:S04]  /*00e0*/  FFMA R5, R2, R5, R2 ;  /* 0x0000000502057223 */ /* 0x000fc80000000002 */
[----:B------:R-:W-:-:S04]  /*00f0*/  FFMA R2, R0, R5, RZ ;  /* 0x0000000500027223 */ /* 0x000fc800000000ff */
[----:B------:R-:W-:-:S04]  /*0100*/  FFMA R4, -R3, R2, R0 ;  /* 0x0000000203047223 */ /* 0x000fc80000000100 */
[----:B------:R-:W-:Y:S01]  /*0110*/  FFMA R2, R5, R4, R2 ;  /* 0x0000000405027223 */ /* 0x000fe20000000002 */
[----:B-1----:R-:W-:Y:S06]  /*0120*/  @!P0 BRA `(.L_x_29) ;  /* 0x00000000000c8947 */ /* 0x002fec0003800000 */
[----:B------:R-:W-:-:S07]  /*0130*/  MOV R2, 0x150 ;  /* 0x0000015000027802 */ /* 0x000fce0000000f00 */
[----:B------:R-:W-:Y:S05]  /*0140*/  CALL.REL.NOINC `($__internal_1_$__cuda_sm3x_div_rn_noftz_f32_slowpath) ;  /* 0x0000000400707944 */ /* 0x000fea0003c00000 */
[----:B------:R-:W-:-:S07]  /*0150*/  IMAD.MOV.U32 R2, RZ, RZ, R0 ;  /* 0x000000ffff027224 */ /* 0x000fce00078e0000 */
.L_x_29:
[----:B------:R-:W0:Y:S01]  /*0160*/  LDC R4, c[0x0][0x39c] ;  /* 0x0000e700ff047b82 */ /* 0x000e220000000800 */
[----:B------:R-:W1:Y:S01]  /*0170*/  S2R R0, SR_TID.X ;  /* 0x0000000000007919 */ /* 0x000e620000002100 */
[----:B------:R-:W2:Y:S01]  /*0180*/  LDCU.64 UR6, c[0x0][0x358] ;  /* 0x00006b00ff0677ac */ /* 0x000ea20008000a00 */
[----:B------:R-:W-:Y:S01]  /*0190*/  BSSY.RECONVERGENT B0, `(.L_x_30) ;  /* 0x0000025000007945 */ /* 0x000fe20003800200 */
[----:B------:R-:W-:-:S04]  /*01a0*/  IMAD.MOV.U32 R17, RZ, RZ, RZ ;  /* 0x000000ffff117224 */ /* 0x000fc800078e00ff */
[----:B------:R-:W1:Y:S01]  /*01b0*/  LDC R13, c[0x0][0x3a0] ;  /* 0x0000e800ff0d7b82 */ /* 0x000e620000000800 */
[----:B0-----:R-:W-:-:S05]  /*01c0*/  I2FP.F32.S32 R3, R4 ;  /* 0x0000000400037245 */ /* 0x001fca0000201400 */
[----:B------:R-:W-:-:S04]  /*01d0*/  FMUL R2, R3, R2 ;  /* 0x0000000203027220 */ /* 0x000fc80000400000 */
[----:B------:R-:W0:Y:S01]  /*01e0*/  F2I.FLOOR.NTZ R3, R2 ;  /* 0x0000000200037305 */ /* 0x000e220000207100 */
[----:B-1----:R-:W-:Y:S02]  /*01f0*/  ISETP.GE.AND P0, PT, R0, R13, PT ;  /* 0x0000000d0000720c */ /* 0x002fe40003f06270 */
[----:B0-----:R-:W-:-:S04]  /*0200*/  VIADDMNMX R3, R4, 0xfffffffe, R3, PT ;  /* 0xfffffffe04037846 */ /* 0x001fc80003800103 */
[----:B------:R-:W-:-:S04]  /*0210*/  VIMNMX R4, PT, PT, R3, 0x1, !PT ;  /* 0x0000000103047848 */ /* 0x000fc80007fe0100 */
[----:B------:R-:W-:-:S05]  /*0220*/  I2FP.F32.U32 R3, R4 ;  /* 0x0000000400037245 */ /* 0x000fca0000201000 */
[----:B------:R-:W-:-:S04]  /*0230*/  FADD R3, R2, -R3 ;  /* 0x8000000302037221 */ /* 0x000fc80000000000 */
[----:B------:R-:W-:-:S04]  /*0240*/  FMUL R14, R3, R3 ;  /* 0x00000003030e7220 */ /* 0x000fc80000400000 */
[----:B------:R-:W-:Y:S01]  /*0250*/  FMUL R5, R3, R14 ;  /* 0x0000000e03057220 */ /* 0x000fe20000400000 */
[----:B------:R-:W-:-:S03]  /*0260*/  FADD R6, R14, R14 ;  /* 0x0000000e0e067221 */ /* 0x000fc60000000000 */
[C---:B------:R-:W-:Y:S01]  /*0270*/  FMUL R7, R5.reuse, 0.5 ;  /* 0x3f00000005077820 */ /* 0x040fe20000400000 */
[----:B------:R-:W-:-:S03]  /*0280*/  FMUL R5, R5, 1.5 ;  /* 0x3fc0000005057820 */ /* 0x000fc60000400000 */
[C---:B------:R-:W-:Y:S01]  /*0290*/  FADD R2, R14.reuse, -R7 ;  /* 0x800000070e027221 */ /* 0x040fe20000000000 */
[----:B------:R-:W-:Y:S01]  /*02a0*/  FADD R6, -R5, R6 ;  /* 0x0000000605067221 */ /* 0x000fe20000000100 */
[C---:B------:R-:W-:Y:S01]  /*02b0*/  FFMA R18, R14.reuse, -2.5, R5 ;  /* 0xc02000000e127823 */ /* 0x040fe20000000005 */
[----:B------:R-:W-:Y:S01]  /*02c0*/  FFMA R14, R14, -0.5, R7 ;  /* 0xbf0000000e0e7823 */ /* 0x000fe20000000007 */
[C---:B------:R-:W-:Y:S01]  /*02d0*/  FFMA R15, R3.reuse, -0.5, R2 ;  /* 0xbf000000030f7823 */ /* 0x040fe20000000002 */
[----:B------:R-:W-:Y:S01]  /*02e0*/  FFMA R16, R3, 0.5, R6 ;  /* 0x3f00000003107823 */ /* 0x000fe20000000006 */
[----:B--2---:R-:W-:Y:S06]  /*02f0*/  @P0 BRA `(.L_x_31) ;  /* 0x0000000000380947 */ /* 0x004fec0003800000 */
[----:B------:R-:W0:Y:S01]  /*0300*/  S2R R6, SR_CgaCtaId ;  /* 0x0000000000067919 */ /* 0x000e220000008800 */
[----:B------:R-:W1:Y:S01]  /*0310*/  LDC R11, c[0x0][0x360] ;  /* 0x0000d800ff0b7b82 */ /* 0x000e620000000800 */
[----:B------:R-:W-:Y:S01]  /*0320*/  MOV R5, 0x400 ;  /* 0x0000040000057802 */ /* 0x000fe20000000f00 */
[----:B------:R-:W-:-:S06]  /*0330*/  IMAD.MOV.U32 R8, RZ, RZ, R0 ;  /* 0x000000ffff087224 */ /* 0x000fcc00078e0000 */
[----:B------:R-:W2:Y:S01]  /*0340*/  LDC.64 R2, c[0x0][0x380] ;  /* 0x0000e000ff027b82 */ /* 0x000ea20000000a00 */
[----:B0-----:R-:W-:-:S07]  /*0350*/  LEA R5, R6, R5, 0x18 ;  /* 0x0000000506057211 */ /* 0x001fce00078ec0ff */
.L_x_32:
[----:B------:R-:W-:-:S04]  /*0360*/  IMAD R7, R13, UR5, R8 ;  /* 0x000000050d077c24 */ /* 0x000fc8000f8e0208 */
[----:B0-2---:R-:W-:-:S06]  /*0370*/  IMAD.WIDE R6, R7, 0x4, R2 ;  /* 0x0000000407067825 */ /* 0x005fcc00078e0202 */
[----:B------:R-:W2:Y:S01]  /*0380*/  LDG.E.CONSTANT R6, desc[UR6][R6.64] ;  /* 0x0000000606067981 */ /* 0x000ea2000c1e9900 */
[----:B------:R-:W-:Y:S01]  /*0390*/  LEA R9, R8, R5, 0x2 ;  /* 0x0000000508097211 */ /* 0x000fe200078e10ff */
[----:B-1----:R-:W-:-:S05]  /*03a0*/  IMAD.IADD R8, R11, 0x1, R8 ;  /* 0x000000010b087824 */ /* 0x002fca00078e0208 */
[----:B------:R-:W-:Y:S01]  /*03b0*/  ISETP.GE.AND P1, PT, R8, R13, PT ;  /* 0x0000000d0800720c */ /* 0x000fe20003f26270 */
[----:B--2---:R0:W-:-:S12]  /*03c0*/  STS [R9], R6 ;  /* 0x0000000609007388 */ /* 0x0041d80000000800 */
[----:B------:R-:W-:Y:S05]  /*03d0*/  @!P1 BRA `(.L_x_32) ;  /* 0xfffffffc00e09947 */ /* 0x000fea000383ffff */
.L_x_31:
[----:B------:R-:W-:Y:S05]  /*03e0*/  BSYNC.RECONVERGENT B0 ;  /* 0x0000000000007941 */ /* 0x000fea0003800200 */
.L_x_30:
[----:B------:R-:W-:Y:S01]  /*03f0*/  BAR.SYNC.DEFER_BLOCKING 0x0 ;  /* 0x0000000000007b1d */ /* 0x000fe20000010000 */
[----:B------:R-:W-:-:S05]  /*0400*/  FADD R18, R18, 1 ;  /* 0x3f80000012127421 */ /* 0x000fca0000000000 */
[----:B------:R-:W-:Y:S04]  /*0410*/  BSSY.RECONVERGENT B0, `(.L_x_33) ;  /* 0x000001d000007945 */ /* 0x000fe80003800200 */
[----:B------:R-:W-:Y:S05]  /*0420*/  @P0 BRA `(.L_x_34) ;  /* 0x00000000006c0947 */ /* 0x000fea0003800000 */
[----:B------:R-:W1:Y:S01]  /*0430*/  S2R R5, SR_CgaCtaId ;  /* 0x0000000000057919 */ /* 0x000e620000008800 */
[----:B------:R-:W2:Y:S01]  /*0440*/  LDC R19, c[0x0][0x360] ;  /* 0x0000d800ff137b82 */ /* 0x000ea20000000800 */
[----:B------:R-:W-:Y:S01]  /*0450*/  MOV R20, 0x400 ;  /* 0x0000040000147802 */ /* 0x000fe20000000f00 */
[----:B------:R-:W-:Y:S02]  /*0460*/  HFMA2 R17, -RZ, RZ, 0, 0 ;  /* 0x00000000ff117431 */ /* 0x000fe400000001ff */
[----:B------:R-:W-:Y:S02]  /*0470*/  VIADD R21, R4, 0xffffffff ;  /* 0xffffffff04157836 */ /* 0x000fe40000000000 */
[----:B------:R-:W-:Y:S02]  /*0480*/  IMAD.MOV.U32 R22, RZ, RZ, R0 ;  /* 0x000000ffff167224 */ /* 0x000fe400078e0000 */
[----:B------:R-:W3:Y:S01]  /*0490*/  LDC.64 R2, c[0x0][0x388] ;  /* 0x0000e200ff027b82 */ /* 0x000ee20000000a00 */
[----:B-1----:R-:W-:-:S07]  /*04a0*/  LEA R20, R5, R20, 0x18 ;  /* 0x0000001405147211 */ /* 0x002fce00078ec0ff */
.L_x_35:
[----:B------:R-:W-:-:S04]  /*04b0*/  IMAD R5, R21, R13, R22 ;  /* 0x0000000d15057224 */ /* 0x000fc800078e0216 */
[----:B---3--:R-:W-:-:S04]  /*04c0*/  IMAD.WIDE R4, R5, 0x4, R2 ;  /* 0x0000000405047825 */ /* 0x008fc800078e0202 */
[C---:B0-----:R-:W-:Y:S02]  /*04d0*/  IMAD.WIDE R8, R13.reuse, 0x4, R4 ;  /* 0x000000040d087825 */ /* 0x041fe400078e0204 */
[----:B------:R-:W3:Y:S04]  /*04e0*/  LDG.E.CONSTANT R4, desc[UR6][R4.64] ;  /* 0x0000000604047981 */ /* 0x000ee8000c1e9900 */
[----:B------:R-:W4:Y:S01]  /*04f0*/  LDG.E.CONSTANT R23, desc[UR6][R8.64] ;  /* 0x0000000608177981 */ /* 0x000f22000c1e9900 */
[----:B------:R-:W-:-:S04]  /*0500*/  IMAD.WIDE R6, R13, 0x4, R8 ;  /* 0x000000040d067825 */ /* 0x000fc800078e0208 */
[----:B------:R-:W-:Y:S02]  /*0510*/  IMAD.WIDE R10, R13, 0x4, R6 ;  /* 0x000000040d0a7825 */ /* 0x000fe400078e0206 */
[----:B------:R-:W5:Y:S04]  /*0520*/  LDG.E.CONSTANT R7, desc[UR6][R6.64] ;  /* 0x0000000606077981 */ /* 0x000f68000c1e9900 */
[----:B------:R-:W5:Y:S01]  /*0530*/  LDG.E.CONSTANT R11, desc[UR6][R10.64] ;  /* 0x000000060a0b7981 */ /* 0x000f62000c1e9900 */
[----:B------:R-:W-:-:S06]  /*0540*/  IMAD R25, R22, 0x4, R20 ;  /* 0x0000000416197824 */ /* 0x000fcc00078e0214 */
[----:B------:R-:W0:Y:S01]  /*0550*/  LDS R25, [R25] ;  /* 0x0000000019197984 */ /* 0x000e220000000800 */
[----:B--2---:R-:W-:-:S04]  /*0560*/  IADD3 R22, PT, PT, R19, R22, RZ ;  /* 0x0000001613167210 */ /* 0x004fc80007ffe0ff */
[----:B------:R-:W-:Y:S01]  /*0570*/  ISETP.GE.AND P0, PT, R22, R13, PT ;  /* 0x0000000d1600720c */ /* 0x000fe20003f06270 */
[----:B----4-:R-:W-:-:S04]  /*0580*/  FMUL R24, R18, R23 ;  /* 0x0000001712187220 */ /* 0x010fc80000400000 */
[----:B---3--:R-:W-:-:S04]  /*0590*/  FFMA R23, R15, R4, R24 ;  /* 0x000000040f177223 */ /* 0x008fc80000000018 */
[----:B-----5:R-:W-:-:S04]  /*05a0*/  FFMA R23, R16, R7, R23 ;  /* 0x0000000710177223 */ /* 0x020fc80000000017 */
[----:B------:R-:W-:-:S04]  /*05b0*/  FFMA R4, R14, R11, R23 ;  /* 0x0000000b0e047223 */ /* 0x000fc80000000017 */
[----:B0-----:R-:W-:Y:S01]  /*05c0*/  FFMA R17, R4, R25, R17 ;  /* 0x0000001904117223 */ /* 0x001fe20000000011 */
[----:B------:R-:W-:Y:S06]  /*05d0*/  @!P0 BRA `(.L_x_35) ;  /* 0xfffffffc00b48947 */ /* 0x000fec000383ffff */
.L_x_34:
[----:B------:R-:W-:Y:S05]  /*05e0*/  BSYNC.RECONVERGENT B0 ;  /* 0x0000000000007941 */ /* 0x000fea0003800200 */
.L_x_33:
[----:B------:R-:W1:Y:S01]  /*05f0*/  SHFL.DOWN PT, R2, R17, 0x10, 0x1f ;  /* 0x0a001f0011027f89 */ /* 0x000e6200000e0000 */
[----:B------:R-:W-:Y:S01]  /*0600*/  ISETP.NE.AND P0, PT, R0, RZ, PT ;  /* 0x000000ff0000720c */ /* 0x000fe20003f05270 */
[----:B-1----:R-:W-:-:S05]  /*0610*/  FADD R2, R2, R17 ;  /* 0x0000001102027221 */ /* 0x002fca0000000000 */
[----:B------:R-:W1:Y:S02]  /*0620*/  SHFL.DOWN PT, R3, R2, 0x8, 0x1f ;  /* 0x09001f0002037f89 */ /* 0x000e6400000e0000 */
[----:B-1----:R-:W-:-:S05]  /*0630*/  FADD R3, R2, R3 ;  /* 0x0000000302037221 */ /* 0x002fca0000000000 */
[----:B------:R-:W1:Y:S02]  /*0640*/  SHFL.DOWN PT, R4, R3, 0x4, 0x1f ;  /* 0x08801f0003047f89 */ /* 0x000e6400000e0000 */
[----:B-1----:R-:W-:-:S05]  /*0650*/  FADD R4, R3, R4 ;  /* 0x0000000403047221 */ /* 0x002fca0000000000 */
[----:B------:R-:W1:Y:S02]  /*0660*/  SHFL.DOWN PT, R5, R4, 0x2, 0x1f ;  /* 0x08401f0004057f89 */ /* 0x000e6400000e0000 */
[----:B-1----:R-:W-:-:S05]  /*0670*/  FADD R5, R4, R5 ;  /* 0x0000000504057221 */ /* 0x002fca0000000000 */
[----:B------:R1:W2:Y:S01]  /*0680*/  SHFL.DOWN PT, R0, R5, 0x1, 0x1f ;  /* 0x08201f0005007f89 */ /* 0x0002a200000e0000 */
[----:B------:R-:W-:Y:S05]  /*0690*/  @P0 EXIT ;  /* 0x000000000000094d */ /* 0x000fea0003800000 */
[----:B------:R-:W3:Y:S01]  /*06a0*/  LDC R7, c[0x0][0x3a4] ;  /* 0x0000e900ff077b82 */ /* 0x000ee20000000800 */
[----:B-12---:R-:W-:-:S07]  /*06b0*/  FADD R5, R5, R0 ;  /* 0x0000000005057221 */ /* 0x006fce0000000000 */
[----:B------:R-:W1:Y:S01]  /*06c0*/  LDC.64 R2, c[0x0][0x390] ;  /* 0x0000e400ff027b82 */ /* 0x000e620000000a00 */
[----:B---3--:R-:W-:-:S04]  /*06d0*/  IMAD R7, R7, UR5, R12 ;  /* 0x0000000507077c24 */ /* 0x008fc8000f8e020c */
[----:B-1----:R-:W-:-:S05]  /*06e0*/  IMAD.WIDE.U32 R2, R7, 0x4, R2 ;  /* 0x0000000407027825 */ /* 0x002fca00078e0002 */
[----:B------:R-:W-:Y:S01]  /*06f0*/  STG.E desc[UR6][R2.64], R5 ;  /* 0x0000000502007986 */ /* 0x000fe2000c101906 */
[----:B------:R-:W-:Y:S05]  /*0700*/  EXIT ;  /* 0x000000000000794d */ /* 0x000fea0003800000 */
        .weak           $__internal_1_$__cuda_sm3x_div_rn_noftz_f32_slowpath
        .type           $__internal_1_$__cuda_sm3x_div_rn_noftz_f32_slowpath,@function
        .size           $__internal_1_$__cuda_sm3x_div_rn_noftz_f32_slowpath,(.L_x_60 - $__internal_1_$__cuda_sm3x_div_rn_noftz_f32_slowpath)
$__internal_1_$__cuda_sm3x_div_rn_noftz_f32_slowpath:
[--C-:B------:R-:W-:Y:S01]  /*0710*/  SHF.R.U32.HI R5, RZ, 0x17, R3.reuse ;  /* 0x00000017ff057819 */ /* 0x100fe20000011603 */
[----:B------:R-:W-:Y:S01]  /*0720*/  IMAD.MOV.U32 R7, RZ, RZ, R3 ;  /* 0x000000ffff077224 */ /* 0x000fe200078e0003 */
[----:B------:R-:W-:Y:S02]  /*0730*/  SHF.R.U32.HI R4, RZ, 0x17, R0 ;  /* 0x00000017ff047819 */ /* 0x000fe40000011600 */
[----:B------:R-:W-:Y:S02]  /*0740*/  LOP3.LUT R5, R5, 0xff, RZ, 0xc0, !PT ;  /* 0x000000ff05057812 */ /* 0x000fe400078ec0ff */
[----:B------:R-:W-:Y:S02]  /*0750*/  LOP3.LUT R4, R4, 0xff, RZ, 0xc0, !PT ;  /* 0x000000ff04047812 */ /* 0x000fe400078ec0ff */
[----:B------:R-:W-:Y:S01]  /*0760*/  MOV R6, R0 ;  /* 0x0000000000067202 */ /* 0x000fe20000000f00 */
[----:B------:R-:W-:Y:S02]  /*0770*/  VIADD R10, R5, 0xffffffff ;  /* 0xffffffff050a7836 */ /* 0x000fe40000000000 */
[----:B------:R-:W-:-:S03]  /*0780*/  VIADD R9, R4, 0xffffffff ;  /* 0xffffffff04097836 */ /* 0x000fc60000000000 */
[----:B------:R-:W-:-:S04]  /*0790*/  ISETP.GT.U32.AND P0, PT, R10, 0xfd, PT ;  /* 0x000000fd0a00780c */ /* 0x000fc80003f04070 */
[----:B------:R-:W-:-:S13]  /*07a0*/  ISETP.GT.U32.OR P0, PT, R9, 0xfd, P0 ;  /* 0x000000fd0900780c */ /* 0x000fda0000704470 */
[----:B------:R-:W-:Y:S01]  /*07b0*/  @!P0 IMAD.MOV.U32 R8, RZ, RZ, RZ ;  /* 0x000000ffff088224 */ /* 0x000fe200078e00ff */
        /* <DEDUP_REMOVED lines=19> */
[----:B------:R-:W-:Y:S01]  /*08f0*/  @P0 MOV R8, RZ ;  /* 0x000000ff00080202 */ /* 0x000fe20000000f00 */
[----:B------:R-:W-:Y:S02]  /*0900*/  @!P0 IMAD.MOV.U32 R8, RZ, RZ, -0x40 ;  /* 0xffffffc0ff088424 */ /* 0x000fe400078e00ff */
[----:B------:R-:W-:Y:S01]  /*0910*/  @!P0 FFMA R6, R0, 1.84467440737095516160e+19, RZ ;  /* 0x5f80000000068823 */ /* 0x000fe200000000ff */
[----:B------:R-:W-:Y:S01]  /*0920*/  @!P1 FFMA R7, R3, 1.84467440737095516160e+19, RZ ;  /* 0x5f80000003079823 */ /* 0x000fe200000000ff */
[----:B------:R-:W-:-:S07]  /*0930*/  @!P1 VIADD R8, R8, 0x40 ;  /* 0x0000004008089836 */ /* 0x000fce0000000000 */
.L_x_36:
[----:B------:R-:W-:Y:S01]  /*0940*/  LEA R0, R5, 0xc0800000, 0x17 ;  /* 0xc080000005007811 */ /* 0x000fe200078eb8ff */
[----:B------:R-:W-:-:S03]  /*0950*/  VIADD R4, R4, 0xffffff81 ;  /* 0xffffff8104047836 */ /* 0x000fc60000000000 */
[----:B------:R-:W-:Y:S01]  /*0960*/  IADD3 R7, PT, PT, -R0, R7, RZ ;  /* 0x0000000700077210 */ /* 0x000fe20007ffe1ff */
[C---:B------:R-:W-:Y:S01]  /*0970*/  IMAD R0, R4.reuse, -0x800000, R6 ;  /* 0xff80000004007824 */ /* 0x040fe200078e0206 */
[----:B------:R-:W-:Y:S02]  /*0980*/  IADD3 R5, PT, PT, R4, 0x7f, -R5 ;  /* 0x0000007f04057810 */ /* 0x000fe40007ffe805 */
[----:B------:R-:W0:Y:S01]  /*0990*/  MUFU.RCP R3, R7 ;  /* 0x0000000700037308 */ /* 0x000e220000001000 */
[----:B------:R-:W-:Y:S02]  /*09a0*/  FADD.FTZ R9, -R7, -RZ ;  /* 0x800000ff07097221 */ /* 0x000fe40000010100 */
[----:B------:R-:W-:Y:S02]  /*09b0*/  IMAD.IADD R5, R5, 0x1, R8 ;  /* 0x0000000105057824 */ /* 0x000fe400078e0208 */
[----:B0-----:R-:W-:-:S04]  /*09c0*/  FFMA R10, R3, R9, 1 ;  /* 0x3f800000030a7423 */ /* 0x001fc80000000009 */
[----:B------:R-:W-:-:S04]  /*09d0*/  FFMA R10, R3, R10, R3 ;  /* 0x0000000a030a7223 */ /* 0x000fc80000000003 */
[----:B------:R-:W-:-:S04]  /*09e0*/  FFMA R3, R0, R10, RZ ;  /* 0x0000000a00037223 */ /* 0x000fc800000000ff */
[----:B------:R-:W-:-:S04]  /*09f0*/  FFMA R6, R9, R3, R0 ;  /* 0x0000000309067223 */ /* 0x000fc80000000000 */
[----:B------:R-:W-:-:S04]  /*0a00*/  FFMA R11, R10, R6, R3 ;  /* 0x000000060a0b7223 */ /* 0x000fc80000000003 */
[----:B------:R-:W-:-:S04]  /*0a10*/  FFMA R6, R9, R11, R0 ;  /* 0x0000000b09067223 */ /* 0x000fc80000000000 */
[----:B------:R-:W-:-:S05]  /*0a20*/  FFMA R0, R10, R6, R11 ;  /* 0x000000060a007223 */ /* 0x000fca000000000b */
[----:B------:R-:W-:-:S04]  /*0a30*/  SHF.R.U32.HI R3, RZ, 0x17, R0 ;  /* 0x00000017ff037819 */ /* 0x000fc80000011600 */
[----:B------:R-:W-:-:S04]  /*0a40*/  LOP3.LUT R3, R3, 0xff, RZ, 0xc0, !PT ;  /* 0x000000ff03037812 */ /* 0x000fc800078ec0ff */
[----:B------:R-:W-:-:S05]  /*0a50*/  IADD3 R7, PT, PT, R3, R5, RZ ;  /* 0x0000000503077210 */ /* 0x000fca0007ffe0ff */
[----:B------:R-:W-:-:S05]  /*0a60*/  VIADD R3, R7, 0xffffffff ;  /* 0xffffffff07037836 */ /* 0x000fca0000000000 */
        /* <DEDUP_REMOVED lines=10> */
[CCC-:B------:R-:W-:Y:S01]  /*0b10*/  FFMA.RM R4, R10.reuse, R6.reuse, R11.reuse ;  /* 0x000000060a047223 */ /* 0x1c0fe2000000400b */
[C---:B------:R-:W-:Y:S02]  /*0b20*/  ISETP.NE.AND P2, PT, R7.reuse, RZ, PT ;  /* 0x000000ff0700720c */ /* 0x040fe40003f45270 */
[----:B------:R-:W-:Y:S02]  /*0b30*/  ISETP.NE.AND P1, PT, R7, RZ, PT ;  /* 0x000000ff0700720c */ /* 0x000fe40003f25270 */
[----:B------:R-:W-:Y:S01]  /*0b40*/  LOP3.LUT R5, R3, 0x7fffff, RZ, 0xc0, !PT ;  /* 0x007fffff03057812 */ /* 0x000fe200078ec0ff */
[----:B------:R-:W-:Y:S01]  /*0b50*/  FFMA.RP R3, R10, R6, R11 ;  /* 0x000000060a037223 */ /* 0x000fe2000000800b */
[C---:B------:R-:W-:Y:S01]  /*0b60*/  VIADD R6, R7.reuse, 0x20 ;  /* 0x0000002007067836 */ /* 0x040fe20000000000 */
[----:B------:R-:W-:Y:S02]  /*0b70*/  IADD3 R7, PT, PT, -R7, RZ, RZ ;  /* 0x000000ff07077210 */ /* 0x000fe40007ffe1ff */
[----:B------:R-:W-:-:S02]  /*0b80*/  LOP3.LUT R5, R5, 0x800000, RZ, 0xfc, !PT ;  /* 0x0080000005057812 */ /* 0x000fc400078efcff */
[----:B------:R-:W-:Y:S02]  /*0b90*/  FSETP.NEU.FTZ.AND P0, PT, R3, R4, PT ;  /* 0x000000040300720b */ /* 0x000fe40003f1d000 */
[----:B------:R-:W-:Y:S02]  /*0ba0*/  SHF.L.U32 R6, R5, R6, RZ ;  /* 0x0000000605067219 */ /* 0x000fe400000006ff */
[----:B------:R-:W-:Y:S02]  /*0bb0*/  SEL R4, R7, RZ, P2 ;  /* 0x000000ff07047207 */ /* 0x000fe40001000000 */
[----:B------:R-:W-:Y:S02]  /*0bc0*/  ISETP.NE.AND P1, PT, R6, RZ, P1 ;  /* 0x000000ff0600720c */ /* 0x000fe40000f25270 */
[----:B------:R-:W-:Y:S02]  /*0bd0*/  SHF.R.U32.HI R4, RZ, R4, R5 ;  /* 0x00000004ff047219 */ /* 0x000fe40000011605 */
[----:B------:R-:W-:-:S02]  /*0be0*/  PLOP3.LUT P0, PT, P0, P1, PT, 0xf8, 0x8f ;  /* 0x00000000008f781c */ /* 0x000fc40000703f70 */
[----:B------:R-:W-:Y:S02]  /*0bf0*/  SHF.R.U32.HI R6, RZ, 0x1, R4 ;  /* 0x00000001ff067819 */ /* 0x000fe40000011604 */
[----:B------:R-:W-:-:S04]  /*0c00*/  SEL R3, RZ, 0x1, !P0 ;  /* 0x00000001ff037807 */ /* 0x000fc80004000000 */
[----:B------:R-:W-:-:S04]  /*0c10*/  LOP3.LUT R3, R3, 0x1, R6, 0xf8, !PT ;  /* 0x0000000103037812 */ /* 0x000fc800078ef806 */
[----:B------:R-:W-:-:S05]  /*0c20*/  LOP3.LUT R3, R3, R4, RZ, 0xc0, !PT ;  /* 0x0000000403037212 */ /* 0x000fca00078ec0ff */
[----:B------:R-:W-:-:S05]  /*0c30*/  IMAD.IADD R3, R6, 0x1, R3 ;  /* 0x0000000106037824 */ /* 0x000fca00078e0203 */
[----:B------:R-:W-:Y:S01]  /*0c40*/  LOP3.LUT R0, R3, R0, RZ, 0xfc, !PT ;  /* 0x0000000003007212 */ /* 0x000fe200078efcff */
[----:B------:R-:W-:Y:S06]  /*0c50*/  BRA `(.L_x_43) ;  /* 0x0000000000347947 */ /* 0x000fec0003800000 */
.L_x_42:
[----:B------:R-:W-:-:S04]  /*0c60*/  LOP3.LUT R0, R0, 0x80000000, RZ, 0xc0, !PT ;  /* 0x8000000000007812 */ /* 0x000fc800078ec0ff */
[----:B------:R-:W-:Y:S01]  /*0c70*/  LOP3.LUT R0, R0, 0x7f800000, RZ, 0xfc, !PT ;  /* 0x7f80000000007812 */ /* 0x000fe200078efcff */
[----:B------:R-:W-:Y:S06]  /*0c80*/  BRA `(.L_x_43) ;  /* 0x0000000000287947 */ /* 0x000fec0003800000 */
.L_x_41:
[----:B------:R-:W-:Y:S01]  /*0c90*/  IMAD R0, R5, 0x800000, R0 ;  /* 0x0080000005007824 */ /* 0x000fe200078e0200 */
[----:B------:R-:W-:Y:S06]  /*0ca0*/  BRA `(.L_x_43) ;  /* 0x0000000000207947 */ /* 0x000fec0003800000 */
.L_x_40:
[----:B------:R-:W-:-:S04]  /*0cb0*/  LOP3.LUT R0, R7, 0x80000000, R6, 0x48, !PT ;  /* 0x8000000007007812 */ /* 0x000fc800078e4806 */
[----:B------:R-:W-:Y:S01]  /*0cc0*/  LOP3.LUT R0, R0, 0x7f800000, RZ, 0xfc, !PT ;  /* 0x7f80000000007812 */ /* 0x000fe200078efcff */
[----:B------:R-:W-:Y:S06]  /*0cd0*/  BRA `(.L_x_43) ;  /* 0x0000000000147947 */ /* 0x000fec0003800000 */
.L_x_39:
[----:B------:R-:W-:Y:S01]  /*0ce0*/  LOP3.LUT R0, R7, 0x80000000, R6, 0x48, !PT ;  /* 0x8000000007007812 */ /* 0x000fe200078e4806 */
[----:B------:R-:W-:Y:S06]  /*0cf0*/  BRA `(.L_x_43) ;  /* 0x00000000000c7947 */ /* 0x000fec0003800000 */
.L_x_38:
[----:B------:R-:W0:Y:S01]  /*0d00*/  MUFU.RSQ R0, -QNAN ;  /* 0xffc0000000007908 */ /* 0x000e220000001400 */
[----:B------:R-:W-:Y:S05]  /*0d10*/  BRA `(.L_x_43) ;  /* 0x0000000000047947 */ /* 0x000fea0003800000 */
.L_x_37:
[----:B------:R-:W-:-:S07]  /*0d20*/  FADD.FTZ R0, R0, R3 ;  /* 0x0000000300007221 */ /* 0x000fce0000010000 */
.L_x_43:
[----:B------:R-:W-:-:S04]  /*0d30*/  HFMA2 R3, -RZ, RZ, 0, 0 ;  /* 0x00000000ff037431 */ /* 0x000fc800000001ff */
[----:B0-----:R-:W-:Y:S05]  /*0d40*/  RET.REL.NODEC R2 `(_Z18spline_gemm_kernelPKfS0_Pfiiii) ;  /* 0xfffffff002ac7950 */ /* 0x001fea0003c3ffff */
.L_x_44:
        /* <DEDUP_REMOVED lines=11> */
.L_x_60:


//--------------------- .text._Z25spline_interpolate_kernelPKfPfiii --------------------------
	.section	.text._Z25spline_interpolate_kernelPKfPfiii,"ax",@progbits
	.align	128
        .global         _Z25spline_interpolate_kernelPKfPfiii
        .type           _Z25spline_interpolate_kernelPKfPfiii,@function
        .size           _Z25spline_interpolate_kernelPKfPfiii,(.L_x_61 - _Z25spline_interpolate_kernelPKfPfiii)
        .other          _Z25spline_interpolate_kernelPKfPfiii,@"STO_CUDA_ENTRY STV_DEFAULT"
_Z25spline_interpolate_kernelPKfPfiii:
.text._Z25spline_interpolate_kernelPKfPfiii:
[----:B------:R-:W-:Y:S01]  /*0000*/  LDC R1, c[0x0][0x37c] ;  /* 0x0000df00ff017b82 */ /* 0x000fe20000000800 */
[----:B------:R-:W0:Y:S07]  /*0010*/  S2R R5, SR_TID.X ;  /* 0x0000000000057919 */ /* 0x000e2e0000002100 */
[----:B------:R-:W0:Y:S01]  /*0020*/  S2UR UR5, SR_CTAID.X ;  /* 0x00000000000579c3 */ /* 0x000e220000002500 */
[----:B------:R-:W1:Y:S07]  /*0030*/  LDCU UR4, c[0x0][0x398] ;  /* 0x00007300ff0477ac */ /* 0x000e6e0008000800 */
[----:B------:R-:W0:Y:S08]  /*0040*/  LDC R2, c[0x0][0x360] ;  /* 0x0000d800ff027b82 */ /* 0x000e300000000800 */
[----:B------:R-:W1:Y:S01]  /*0050*/  LDC R3, c[0x0][0x394] ;  /* 0x0000e500ff037b82 */ /* 0x000e620000000800 */
[----:B0-----:R-:W-:-:S02]  /*0060*/  IMAD R2, R2, UR5, R5 ;  /* 0x0000000502027c24 */ /* 0x001fc4000f8e0205 */
[----:B-1----:R-:W-:-:S05]  /*0070*/  IMAD R5, R3, UR4, RZ ;  /* 0x0000000403057c24 */ /* 0x002fca000f8e02ff */
[----:B------:R-:W-:-:S13]  /*0080*/  ISETP.GE.AND P0, PT, R2, R5, PT ;  /* 0x000000050200720c */ /* 0x000fda0003f06270 */
[----:B------:R-:W-:Y:S05]  /*0090*/  @P0 EXIT ;  /* 0x000000000000094d */ /* 0x000fea0003800000 */
[----:B------:R-:W-:Y:S01]  /*00a0*/  IABS R7, R3 ;  /* 0x0000000300077213 */ /* 0x000fe20000000000 */
[----:B------:R-:W-:Y:S01]  /*00b0*/  UIADD3 UR4, UPT, UPT, UR4, -0x1, URZ ;  /* 0xffffffff04047890 */ /* 0x000fe2000fffe0ff */
[----:B------:R-:W-:Y:S02]  /*00c0*/  BSSY.RECONVERGENT B0, `(.L_x_45) ;  /* 0x0000027000007945 */ /* 0x000fe40003800200 */
[----:B------:R-:W0:Y:S08]  /*00d0*/  I2F.RP R0, R7 ;  /* 0x0000000700007306 */ /* 0x000e300000209400 */
[----:B0-----:R-:W0:Y:S02]  /*00e0*/  MUFU.RCP R0, R0 ;  /* 0x0000000000007308 */ /* 0x001e240000001000 */
[----:B0-----:R-:W-:-:S06]  /*00f0*/  VIADD R4, R0, 0xffffffe ;  /* 0x0ffffffe00047836 */ /* 0x001fcc0000000000 */
[----:B------:R0:W1:Y:S02]  /*0100*/  F2I.FTZ.U32.TRUNC.NTZ R5, R4 ;  /* 0x0000000400057305 */ /* 0x000064000021f000 */
[----:B0-----:R-:W-:Y:S02]  /*0110*/  IMAD.MOV.U32 R4, RZ, RZ, RZ ;  /* 0x000000ffff047224 */ /* 0x001fe400078e00ff */
[----:B-1----:R-:W-:-:S04]  /*0120*/  IMAD.MOV R6, RZ, RZ, -R5 ;  /* 0x000000ffff067224 */ /* 0x002fc800078e0a05 */
[----:B------:R-:W-:Y:S01]  /*0130*/  IMAD R9, R6, R7, RZ ;  /* 0x0000000706097224 */ /* 0x000fe200078e02ff */
[----:B------:R-:W-:-:S03]  /*0140*/  IABS R6, R2 ;  /* 0x0000000200067213 */ /* 0x000fc60000000000 */
[----:B------:R-:W-:-:S06]  /*0150*/  IMAD.HI.U32 R5, R5, R9, R4 ;  /* 0x0000000905057227 */ /* 0x000fcc00078e0004 */
[----:B------:R-:W-:-:S05]  /*0160*/  IMAD.HI.U32 R5, R5, R6, RZ ;  /* 0x0000000605057227 */ /* 0x000fca00078e00ff */
[----:B------:R-:W-:-:S05]  /*0170*/  IADD3 R0, PT, PT, -R5, RZ, RZ ;  /* 0x000000ff05007210 */ /* 0x000fca0007ffe1ff */
[----:B------:R-:W-:-:S05]  /*0180*/  IMAD R0, R7, R0, R6 ;  /* 0x0000000007007224 */ /* 0x000fca00078e0206 */
[----:B------:R-:W-:-:S13]  /*0190*/  ISETP.GT.U32.AND P2, PT, R7, R0, PT ;  /* 0x000000000700720c */ /* 0x000fda0003f44070 */
[----:B------:R-:W-:Y:S02]  /*01a0*/  @!P2 IMAD.IADD R0, R0, 0x1, -R7 ;  /* 0x000000010000a824 */ /* 0x000fe400078e0a07 */
[----:B------:R-:W-:Y:S01]  /*01b0*/  @!P2 VIADD R5, R5, 0x1 ;  /* 0x000000010505a836 */ /* 0x000fe20000000000 */
[----:B------:R-:W-:Y:S02]  /*01c0*/  ISETP.NE.AND P2, PT, R3, RZ, PT ;  /* 0x000000ff0300720c */ /* 0x000fe40003f45270 */
[----:B------:R-:W-:Y:S02]  /*01d0*/  ISETP.GE.U32.AND P0, PT, R0, R7, PT ;  /* 0x000000070000720c */ /* 0x000fe40003f06070 */
[----:B------:R-:W-:Y:S02]  /*01e0*/  LOP3.LUT R0, R2, R3, RZ, 0x3c, !PT ;  /* 0x0000000302007212 */ /* 0x000fe400078e3cff */
[----:B------:R-:W-:Y:S01]  /*01f0*/  I2FP.F32.S32 R7, UR4 ;  /* 0x0000000400077c45 */ /* 0x000fe20008201400 */
[----:B------:R-:W0:Y:S01]  /*0200*/  LDCU.64 UR4, c[0x0][0x358] ;  /* 0x00006b00ff0477ac */ /* 0x000e220008000a00 */
[----:B------:R-:W-:-:S02]  /*0210*/  ISETP.GE.AND P1, PT, R0, RZ, PT ;  /* 0x000000ff0000720c */ /* 0x000fc40003f26270 */
[----:B------:R-:W1:Y:S05]  /*0220*/  MUFU.RCP R4, R7 ;  /* 0x0000000700047308 */ /* 0x000e6a0000001000 */
[----:B------:R-:W-:-:S06]  /*0230*/  @P0 IADD3 R5, PT, PT, R5, 0x1, RZ ;  /* 0x0000000105050810 */ /* 0x000fcc0007ffe0ff */
[----:B------:R-:W-:Y:S01]  /*0240*/  @!P1 IMAD.MOV R5, RZ, RZ, -R5 ;  /* 0x000000ffff059224 */ /* 0x000fe200078e0a05 */
[----:B------:R-:W-:-:S04]  /*0250*/  @!P2 LOP3.LUT R5, RZ, R3, RZ, 0x33, !PT ;  /* 0x00000003ff05a212 */ /* 0x000fc800078e33ff */
[----:B------:R-:W-:Y:S01]  /*0260*/  I2FP.F32.S32 R0, R5 ;  /* 0x0000000500007245 */ /* 0x000fe20000201400 */
[----:B-1----:R-:W-:Y:S01]  /*0270*/  FFMA R9, -R7, R4, 1 ;  /* 0x3f80000007097423 */ /* 0x002fe20000000104 */
[----:B------:R-:W-:Y:S02]  /*0280*/  IMAD.MOV R6, RZ, RZ, -R5 ;  /* 0x000000ffff067224 */ /* 0x000fe400078e0a05 */
[----:B------:R-:W1:Y:S01]  /*0290*/  FCHK P0, R0, R7 ;  /* 0x0000000700007302 */ /* 0x000e620000000000 */
[----:B------:R-:W-:Y:S01]  /*02a0*/  FFMA R9, R4, R9, R4 ;  /* 0x0000000904097223 */ /* 0x000fe20000000004 */
[----:B------:R-:W-:-:S03]  /*02b0*/  IMAD R6, R3, R6, R2 ;  /* 0x0000000603067224 */ /* 0x000fc600078e0202 */
[----:B------:R-:W-:-:S04]  /*02c0*/  FFMA R4, R0, R9, RZ ;  /* 0x0000000900047223 */ /* 0x000fc800000000ff */
[----:B------:R-:W-:-:S04]  /*02d0*/  FFMA R5, -R7, R4, R0 ;  /* 0x0000000407057223 */ /* 0x000fc80000000100 */
[----:B------:R-:W-:Y:S01]  /*02e0*/  FFMA R9, R9, R5, R4 ;  /* 0x0000000509097223 */ /* 0x000fe20000000004 */
[----:B01----:R-:W-:Y:S06]  /*02f0*/  @!P0 BRA `(.L_x_46) ;  /* 0x00000000000c8947 */ /* 0x003fec0003800000 */
[----:B------:R-:W-:-:S07]  /*0300*/  MOV R4, 0x320 ;  /* 0x0000032000047802 */ /* 0x000fce0000000f00 */
[----:B------:R-:W-:Y:S05]  /*0310*/  CALL.REL.NOINC `($__internal_2_$__cuda_sm3x_div_rn_noftz_f32_slowpath) ;  /* 0x0000000000a47944 */ /* 0x000fea0003c00000 */
[----:B------:R-:W-:-:S07]  /*0320*/  MOV R9, R0 ;  /* 0x0000000000097202 */ /* 0x000fce0000000f00 */
.L_x_46:
[----:B------:R-:W-:Y:S05]  /*0330*/  BSYNC.RECONVERGENT B0 ;  /* 0x0000000000007941 */ /* 0x000fea0003800200 */
.L_x_45:
[----:B------:R-:W0:Y:S02]  /*0340*/  LDC.64 R4, c[0x0][0x390] ;  /* 0x0000e400ff047b82 */ /* 0x000e240000000a00 */
[----:B0-----:R-:W-:-:S05]  /*0350*/  I2FP.F32.S32 R0, R4 ;  /* 0x0000000400007245 */ /* 0x001fca0000201400 */
[----:B------:R-:W-:Y:S02]  /*0360*/  FMUL R0, R0, R9 ;  /* 0x0000000900007220 */ /* 0x000fe40000400000 */
[----:B------:R-:W0:Y:S02]  /*0370*/  LDC.64 R8, c[0x0][0x380] ;  /* 0x0000e000ff087b82 */ /* 0x000e240000000a00 */
[----:B------:R-:W1:Y:S02]  /*0380*/  F2I.FLOOR.NTZ R3, R0 ;  /* 0x0000000000037305 */ /* 0x000e640000207100 */
[----:B-1----:R-:W-:-:S04]  /*0390*/  VIADDMNMX R3, R4, 0xfffffffe, R3, PT ;  /* 0xfffffffe04037846 */ /* 0x002fc80003800103 */
[----:B------:R-:W-:-:S05]  /*03a0*/  VIMNMX R3, PT, PT, R3, 0x1, !PT ;  /* 0x0000000103037848 */ /* 0x000fca0007fe0100 */
[----:B------:R-:W-:-:S04]  /*03b0*/  VIADD R4, R3, 0xffffffff ;  /* 0xffffffff03047836 */ /* 0x000fc80000000000 */
[----:B------:R-:W-:-:S04]  /*03c0*/  IMAD R7, R4, R5, R6 ;  /* 0x0000000504077224 */ /* 0x000fc800078e0206 */
[----:B0-----:R-:W-:-:S04]  /*03d0*/  IMAD.WIDE R6, R7, 0x4, R8 ;  /* 0x0000000407067825 */ /* 0x001fc800078e0208 */
[C---:B------:R-:W-:Y:S02]  /*03e0*/  IMAD.WIDE R8, R5.reuse, 0x4, R6 ;  /* 0x0000000405087825 */ /* 0x040fe400078e0206 */
[----:B------:R-:W2:Y:S04]  /*03f0*/  LDG.E.CONSTANT R6, desc[UR4][R6.64] ;  /* 0x0000000406067981 */ /* 0x000ea8000c1e9900 */
[----:B------:R0:W3:Y:S01]  /*0400*/  LDG.E.CONSTANT R14, desc[UR4][R8.64] ;  /* 0x00000004080e7981 */ /* 0x0000e2000c1e9900 */
[----:B------:R-:W-:-:S04]  /*0410*/  IMAD.WIDE R10, R5, 0x4, R8 ;  /* 0x00000004050a7825 */ /* 0x000fc800078e0208 */
[----:B------:R-:W-:Y:S02]  /*0420*/  IMAD.WIDE R12, R5, 0x4, R10 ;  /* 0x00000004050c7825 */ /* 0x000fe400078e020a */
[----:B------:R-:W4:Y:S01]  /*0430*/  LDG.E.CONSTANT R10, desc[UR4][R10.64] ;  /* 0x000000040a0a7981 */ /* 0x000f22000c1e9900 */
[----:B------:R-:W-:Y:S01]  /*0440*/  I2FP.F32.U32 R3, R3 ;  /* 0x0000000300037245 */ /* 0x000fe20000201000 */
[----:B------:R-:W1:Y:S02]  /*0450*/  LDC.64 R4, c[0x0][0x388] ;  /* 0x0000e200ff047b82 */ /* 0x000e640000000a00 */
[----:B------:R-:W5:Y:S02]  /*0460*/  LDG.E.CONSTANT R12, desc[UR4][R12.64] ;  /* 0x000000040c0c7981 */ /* 0x000f64000c1e9900 */
[----:B------:R-:W-:-:S04]  /*0470*/  FADD R3, R0, -R3 ;  /* 0x8000000300037221 */ /* 0x000fc80000000000 */
[----:B------:R-:W-:-:S04]  /*0480*/  FMUL R0, R3, R3 ;  /* 0x0000000303007220 */ /* 0x000fc80000400000 */
[----:B------:R-:W-:-:S04]  /*0490*/  FMUL R15, R3, R0 ;  /* 0x00000000030f7220 */ /* 0x000fc80000400000 */
[C---:B0-----:R-:W-:Y:S01]  /*04a0*/  FMUL R9, R15.reuse, 1.5 ;  /* 0x3fc000000f097820 */ /* 0x041fe20000400000 */
[----:B------:R-:W-:-:S03]  /*04b0*/  FMUL R15, R15, 0.5 ;  /* 0x3f0000000f0f7820 */ /* 0x000fc60000400000 */
[C---:B------:R-:W-:Y:S01]  /*04c0*/  FFMA R8, R0.reuse, -2.5, R9 ;  /* 0xc020000000087823 */ /* 0x040fe20000000009 */
[----:B------:R-:W-:-:S03]  /*04d0*/  FADD R16, R0, R0 ;  /* 0x0000000000107221 */ /* 0x000fc60000000000 */
[----:B------:R-:W-:Y:S01]  /*04e0*/  FADD R7, R8, 1 ;  /* 0x3f80000008077421 */ /* 0x000fe20000000000 */
[C-C-:B------:R-:W-:Y:S01]  /*04f0*/  FADD R8, R0.reuse, -R15.reuse ;  /* 0x8000000f00087221 */ /* 0x140fe20000000000 */
[----:B------:R-:W-:Y:S01]  /*0500*/  FADD R16, -R9, R16 ;  /* 0x0000001009107221 */ /* 0x000fe20000000100 */
[----:B------:R-:W-:Y:S01]  /*0510*/  FFMA R15, R0, -0.5, R15 ;  /* 0xbf000000000f7823 */ /* 0x000fe2000000000f */
[----:B-1----:R-:W-:-:S04]  /*0520*/  IMAD.WIDE R4, R2, 0x4, R4 ;  /* 0x0000000402047825 */ /* 0x002fc800078e0204 */
[----:B---3--:R-:W-:Y:S01]  /*0530*/  FMUL R9, R14, R7 ;  /* 0x000000070e097220 */ /* 0x008fe20000400000 */
[C---:B------:R-:W-:Y:S01]  /*0540*/  FFMA R7, R3.reuse, -0.5, R8 ;  /* 0xbf00000003077823 */ /* 0x040fe20000000008 */
[----:B------:R-:W-:-:S03]  /*0550*/  FFMA R3, R3, 0.5, R16 ;  /* 0x3f00000003037823 */ /* 0x000fc60000000010 */
[----:B--2---:R-:W-:-:S04]  /*0560*/  FFMA R7, R6, R7, R9 ;  /* 0x0000000706077223 */ /* 0x004fc80000000009 */
[----:B----4-:R-:W-:-:S04]  /*0570*/  FFMA R3, R10, R3, R7 ;  /* 0x000000030a037223 */ /* 0x010fc80000000007 */
[----:B-----5:R-:W-:-:S05]  /*0580*/  FFMA R3, R12, R15, R3 ;  /* 0x0000000f0c037223 */ /* 0x020fca0000000003 */
[----:B------:R-:W-:Y:S01]  /*0590*/  STG.E desc[UR4][R4.64], R3 ;  /* 0x0000000304007986 */ /* 0x000fe2000c101904 */
[----:B------:R-:W-:Y:S05]  /*05a0*/  EXIT ;  /* 0x000000000000794d */ /* 0x000fea0003800000 */
        .weak           $__internal_2_$__cuda_sm3x_div_rn_noftz_f32_slowpath
        .type           $__internal_2_$__cuda_sm3x_div_rn_noftz_f32_slowpath,@function
        .size           $__internal_2_$__cuda_sm3x_div_rn_noftz_f32_slowpath,(.L_x_61 - $__internal_2_$__cuda_sm3x_div_rn_noftz_f32_slowpath)
$__internal_2_$__cuda_sm3x_div_rn_noftz_f32_slowpath:
[----:B------:R-:W-:Y:S01]  /*05b0*/  SHF.R.U32.HI R5, RZ, 0x17, R7 ;  /* 0x00000017ff057819 */ /* 0x000fe20000011607 */
[----:B------:R-:W-:Y:S01]  /*05c0*/  BSSY.RECONVERGENT B1, `(.L_x_47) ;  /* 0x0000064000017945 */ /* 0x000fe20003800200 */
[--C-:B------:R-:W-:Y:S01]  /*05d0*/  SHF.R.U32.HI R3, RZ, 0x17, R0.reuse ;  /* 0x00000017ff037819 */ /* 0x100fe20000011600 */
[----:B------:R-:W-:Y:S01]  /*05e0*/  IMAD.MOV.U32 R8, RZ, RZ, R0 ;  /* 0x000000ffff087224 */ /* 0x000fe200078e0000 */
[----:B------:R-:W-:Y:S02]  /*05f0*/  LOP3.LUT R5, R5, 0xff, RZ, 0xc0, !PT ;  /* 0x000000ff05057812 */ /* 0x000fe400078ec0ff */
[----:B------:R-:W-:-:S03]  /*0600*/  LOP3.LUT R12, R3, 0xff, RZ, 0xc0, !PT ;  /* 0x000000ff030c7812 */ /* 0x000fc600078ec0ff */
[----:B------:R-:W-:Y:S01]  /*0610*/  VIADD R10, R5, 0xffffffff ;  /* 0xffffffff050a7836 */ /* 0x000fe20000000000 */
[----:B------:R-:W-:-:S04]  /*0620*/  IADD3 R11, PT, PT, R12, -0x1, RZ ;  /* 0xffffffff0c0b7810 */ /* 0x000fc80007ffe0ff */
[----:B------:R-:W-:-:S04]  /*0630*/  ISETP.GT.U32.AND P0, PT, R10, 0xfd, PT ;  /* 0x000000fd0a00780c */ /* 0x000fc80003f04070 */
[----:B------:R-:W-:-:S13]  /*0640*/  ISETP.GT.U32.OR P0, PT, R11, 0xfd, P0 ;  /* 0x000000fd0b00780c */ /* 0x000fda0000704470 */
[----:B------:R-:W-:Y:S01]  /*0650*/  @!P0 IMAD.MOV.U32 R9, RZ, RZ, RZ ;  /* 0x000000ffff098224 */ /* 0x000fe200078e00ff */
[----:B------:R-:W-:Y:S06]  /*0660*/  @!P0 BRA `(.L_x_48) ;  /* 0x0000000000608947 */ /* 0x000fec0003800000 */
[----:B------:R-:W-:Y:S02]  /*0670*/  FSETP.GTU.FTZ.AND P0, PT, |R0|, +INF , PT ;  /* 0x7f8000000000780b */ /* 0x000fe40003f1c200 */
[----:B------:R-:W-:Y:S02]  /*0680*/  FSETP.GTU.FTZ.AND P1, PT, |R7|, +INF , PT ;  /* 0x7f8000000700780b */ /* 0x000fe40003f3c200 */
[----:B------:R-:W-:Y:S02]  /*0690*/  MOV R3, R7 ;  /* 0x0000000700037202 */ /* 0x000fe40000000f00 */
        /* <DEDUP_REMOVED lines=16> */
[----:B------:R-:W-:Y:S02]  /*07a0*/  @P0 IMAD.MOV.U32 R9, RZ, RZ, RZ ;  /* 0x000000ffff090224 */ /* 0x000fe400078e00ff */
[----:B------:R-:W-:Y:S01]  /*07b0*/  @!P0 FFMA R8, R0, 1.84467440737095516160e+19, RZ ;  /* 0x5f80000000088823 */ /* 0x000fe200000000ff */
[----:B------:R-:W-:Y:S02]  /*07c0*/  @!P0 IMAD.MOV.U32 R9, RZ, RZ, -0x40 ;  /* 0xffffffc0ff098424 */ /* 0x000fe400078e00ff */
[----:B------:R-:W-:-:S03]  /*07d0*/  @!P1 FFMA R7, R3, 1.84467440737095516160e+19, RZ ;  /* 0x5f80000003079823 */ /* 0x000fc600000000ff */
[----:B------:R-:W-:-:S07]  /*07e0*/  @!P1 IADD3 R9, PT, PT, R9, 0x40, RZ ;  /* 0x0000004009099810 */ /* 0x000fce0007ffe0ff */
.L_x_48:
[----:B------:R-:W-:Y:S01]  /*07f0*/  LEA R0, R5, 0xc0800000, 0x17 ;  /* 0xc080000005007811 */ /* 0x000fe200078eb8ff */
[----:B------:R-:W-:Y:S01]  /*0800*/  VIADD R3, R12, 0xffffff81 ;  /* 0xffffff810c037836 */ /* 0x000fe20000000000 */
[----:B------:R-:W-:Y:S03]  /*0810*/  BSSY.RECONVERGENT B2, `(.L_x_53) ;  /* 0x0000035000027945 */ /* 0x000fe60003800200 */
[----:B------:R-:W-:Y:S02]  /*0820*/  IMAD.IADD R7, R7, 0x1, -R0 ;  /* 0x0000000107077824 */ /* 0x000fe400078e0a00 */
[----:B------:R-:W-:Y:S02]  /*0830*/  IMAD R0, R3, -0x800000, R8 ;  /* 0xff80000003007824 */ /* 0x000fe400078e0208 */
[----:B------:R-:W0:Y:S01]  /*0840*/  MUFU.RCP R10, R7 ;  /* 0x00000007000a7308 */ /* 0x000e220000001000 */
[----:B------:R-:W-:-:S04]  /*0850*/  FADD.FTZ R11, -R7, -RZ ;  /* 0x800000ff070b7221 */ /* 0x000fc80000010100 */
[----:B0-----:R-:W-:-:S04]  /*0860*/  FFMA R13, R10, R11, 1 ;  /* 0x3f8000000a0d7423 */ /* 0x001fc8000000000b */
[----:B------:R-:W-:-:S04]  /*0870*/  FFMA R15, R10, R13, R10 ;  /* 0x0000000d0a0f7223 */ /* 0x000fc8000000000a */
[----:B------:R-:W-:-:S04]  /*0880*/  FFMA R8, R0, R15, RZ ;  /* 0x0000000f00087223 */ /* 0x000fc800000000ff */
[----:B------:R-:W-:-:S04]  /*0890*/  FFMA R13, R11, R8, R0 ;  /* 0x000000080b0d7223 */ /* 0x000fc80000000000 */
[----:B------:R-:W-:Y:S01]  /*08a0*/  FFMA R10, R15, R13, R8 ;  /* 0x0000000d0f0a7223 */ /* 0x000fe20000000008 */
[----:B------:R-:W-:-:S03]  /*08b0*/  IADD3 R8, PT, PT, R3, 0x7f, -R5 ;  /* 0x0000007f03087810 */ /* 0x000fc60007ffe805 */
[----:B------:R-:W-:Y:S01]  /*08c0*/  FFMA R11, R11, R10, R0 ;  /* 0x0000000a0b0b7223 */ /* 0x000fe20000000000 */
[----:B------:R-:W-:-:S03]  /*08d0*/  IADD3 R8, PT, PT, R8, R9, RZ ;  /* 0x0000000908087210 */ /* 0x000fc60007ffe0ff */
[----:B------:R-:W-:-:S05]  /*08e0*/  FFMA R0, R15, R11, R10 ;  /* 0x0000000b0f007223 */ /* 0x000fca000000000a */
[----:B------:R-:W-:-:S04]  /*08f0*/  SHF.R.U32.HI R3, RZ, 0x17, R0 ;  /* 0x00000017ff037819 */ /* 0x000fc80000011600 */
[----:B------:R-:W-:-:S05]  /*0900*/  LOP3.LUT R3, R3, 0xff, RZ, 0xc0, !PT ;  /* 0x000000ff03037812 */ /* 0x000fca00078ec0ff */
[----:B------:R-:W-:-:S04]  /*0910*/  IMAD.IADD R7, R3, 0x1, R8 ;  /* 0x0000000103077824 */ /* 0x000fc800078e0208 */
        /* <DEDUP_REMOVED lines=11> */
[-CC-:B------:R-:W-:Y:S01]  /*09d0*/  FFMA.RM R8, R15, R11.reuse, R10.reuse ;  /* 0x0000000b0f087223 */ /* 0x180fe2000000400a */
[C---:B------:R-:W-:Y:S02]  /*09e0*/  ISETP.NE.AND P2, PT, R7.reuse, RZ, PT ;  /* 0x000000ff0700720c */ /* 0x040fe40003f45270 */
[----:B------:R-:W-:Y:S02]  /*09f0*/  ISETP.NE.AND P1, PT, R7, RZ, PT ;  /* 0x000000ff0700720c */ /* 0x000fe40003f25270 */
[----:B------:R-:W-:Y:S01]  /*0a00*/  LOP3.LUT R5, R3, 0x7fffff, RZ, 0xc0, !PT ;  /* 0x007fffff03057812 */ /* 0x000fe200078ec0ff */
[----:B------:R-:W-:Y:S01]  /*0a10*/  FFMA.RP R3, R15, R11, R10 ;  /* 0x0000000b0f037223 */ /* 0x000fe2000000800a */
[----:B------:R-:W-:Y:S01]  /*0a20*/  IADD3 R10, PT, PT, R7, 0x20, RZ ;  /* 0x00000020070a7810 */ /* 0x000fe20007ffe0ff */
[----:B------:R-:W-:Y:S01]  /*0a30*/  IMAD.MOV R7, RZ, RZ, -R7 ;  /* 0x000000ffff077224 */ /* 0x000fe200078e0a07 */
        /* <DEDUP_REMOVED lines=14> */
.L_x_55:
[----:B------:R-:W-:-:S04]  /*0b20*/  LOP3.LUT R0, R0, 0x80000000, RZ, 0xc0, !PT ;  /* 0x8000000000007812 */ /* 0x000fc800078ec0ff */
[----:B------:R-:W-:Y:S01]  /*0b30*/  LOP3.LUT R0, R0, 0x7f800000, RZ, 0xfc, !PT ;  /* 0x7f80000000007812 */ /* 0x000fe200078efcff */
[----:B------:R-:W-:Y:S06]  /*0b40*/  BRA `(.L_x_56) ;  /* 0x0000000000047947 */ /* 0x000fec0003800000 */
.L_x_54:
[----:B------:R-:W-:-:S07]  /*0b50*/  LEA R0, R8, R0, 0x17 ;  /* 0x0000000008007211 */ /* 0x000fce00078eb8ff */
.L_x_56:
[----:B------:R-:W-:Y:S05]  /*0b60*/  BSYNC.RECONVERGENT B2 ;  /* 0x0000000000027941 */ /* 0x000fea0003800200 */
.L_x_53:
[----:B------:R-:W-:Y:S05]  /*0b70*/  BRA `(.L_x_57) ;  /* 0x0000000000207947 */ /* 0x000fea0003800000 */
.L_x_52:
[----:B------:R-:W-:-:S04]  /*0b80*/  LOP3.LUT R0, R7, 0x80000000, R8, 0x48, !PT ;  /* 0x8000000007007812 */ /* 0x000fc800078e4808 */
[----:B------:R-:W-:Y:S01]  /*0b90*/  LOP3.LUT R0, R0, 0x7f800000, RZ, 0xfc, !PT ;  /* 0x7f80000000007812 */ /* 0x000fe200078efcff */
[----:B------:R-:W-:Y:S06]  /*0ba0*/  BRA `(.L_x_57) ;  /* 0x0000000000147947 */ /* 0x000fec0003800000 */
.L_x_51:
[----:B------:R-:W-:Y:S01]  /*0bb0*/  LOP3.LUT R0, R7, 0x80000000, R8, 0x48, !PT ;  /* 0x8000000007007812 */ /* 0x000fe200078e4808 */
[----:B------:R-:W-:Y:S06]  /*0bc0*/  BRA `(.L_x_57) ;  /* 0x00000000000c7947 */ /* 0x000fec0003800000 */
.L_x_50:
[----:B------:R-:W0:Y:S01]  /*0bd0*/  MUFU.RSQ R0, -QNAN ;  /* 0xffc0000000007908 */ /* 0x000e220000001400 */
[----:B------:R-:W-:Y:S05]  /*0be0*/  BRA `(.L_x_57) ;  /* 0x0000000000047947 */ /* 0x000fea0003800000 */
.L_x_49:
[----:B------:R-:W-:-:S07]  /*0bf0*/  FADD.FTZ R0, R0, R3 ;  /* 0x0000000300007221 */ /* 0x000fce0000010000 */
.L_x_57:
[----:B------:R-:W-:Y:S05]  /*0c00*/  BSYNC.RECONVERGENT B1 ;  /* 0x0000000000017941 */ /* 0x000fea0003800200 */
.L_x_47:
[----:B------:R-:W-:-:S04]  /*0c10*/  IMAD.MOV.U32 R5, RZ, RZ, 0x0 ;  /* 0x00000000ff057424 */ /* 0x000fc800078e00ff */
[----:B0-----:R-:W-:Y:S05]  /*0c20*/  RET.REL.NODEC R4 `(_Z25spline_interpolate_kernelPKfPfiii) ;  /* 0xfffffff004f47950 */ /* 0x001fea0003c3ffff */
.L_x_58:
        /* <DEDUP_REMOVED lines=13> */
.L_x_61:


//--------------------- .nv.shared._Z22spline_backward_kernelPKfS0_Pfiiii --------------------------
	.section	.nv.shared._Z22spline_backward_kernelPKfS0_Pfiiii,"aw",@nobits
	.sectionflags	@""
	.align	16
	.zero		1024


//--------------------- .nv.shared.reserved.0     --------------------------
	.section	.nv.shared.reserved.0,"aw",@nobits
	.weak		__nv_reservedSMEM_offset_0_alias
	.size		__nv_reservedSMEM_offset_0_alias, 0, 64
	.other		__nv_reservedSMEM_offset_0_alias,@"STO_CUDA_RESERVED_SHARED STV_DEFAULT"
__nv_reservedSMEM_offset_0_alias:
	.zero		0
	.zero		64


//--------------------- .nv.shared._Z23spline_gemm_fp16_kernelPK6__halfS1_PS_iiii --------------------------
	.section	.nv.shared._Z23spline_gemm_fp16_kernelPK6__halfS1_PS_iiii,"aw",@nobits
	.sectionflags	@""
	.align	16
	.zero		1024


//--------------------- .nv.shared._Z18spline_gemm_kernelPKfS0_Pfiiii --------------------------
	.section	.nv.shared._Z18spline_gemm_kernelPKfS0_Pfiiii,"aw",@nobits
	.sectionflags	@""
	.align	16
	.zero		1024


//--------------------- .nv.shared._Z25spline_interpolate_kernelPKfPfiii --------------------------
	.section	.nv.shared._Z25spline_interpolate_kernelPKfPfiii,"aw",@nobits
	.sectionflags	@""
	.align	16
	.zero		1024


//--------------------- .nv.constant0._Z22spline_backward_kernelPKfS0_Pfiiii --------------------------
	.section	.nv.constant0._Z22spline_backward_kernelPKfS0_Pfiiii,"a",@progbits
	.sectionflags	@""
	.align	4
.nv.constant0._Z22spline_backward_kernelPKfS0_Pfiiii:
	.zero		936


//--------------------- .nv.constant0._Z23spline_gemm_fp16_kernelPK6__halfS1_PS_iiii --------------------------
	.section	.nv.constant0._Z23spline_gemm_fp16_kernelPK6__halfS1_PS_iiii,"a",@progbits
	.sectionflags	@""
	.align	4
.nv.constant0._Z23spline_gemm_fp16_kernelPK6__halfS1_PS_iiii:
	.zero		936


//--------------------- .nv.constant0._Z18spline_gemm_kernelPKfS0_Pfiiii --------------------------
	.section	.nv.constant0._Z18spline_gemm_kernelPKfS0_Pfiiii,"a",@progbits
	.sectionflags	@""
	.align	4
.nv.constant0._Z18spline_gemm_kernelPKfS0_Pfiiii:
	.zero		936


//--------------------- .nv.constant0._Z25spline_interpolate_kernelPKfPfiii --------------------------
	.section	.nv.constant0._Z25spline_interpolate_kernelPKfPfiii,"a",@progbits
	.sectionflags	@""
	.align	4
.nv.constant0._Z25spline_interpolate_kernelPKfPfiii:
	.zero		924


//--------------------- SYMBOLS --------------------------

	.type		.nv.reservedSmem.offset0,@object
	.size		.nv.reservedSmem.offset0,0x4
	.type		.nv.reservedSmem.cap,@object
	.size		.nv.reservedSmem.cap,0x4
